	.target	sm_100a

	.elftype	@"ET_EXEC"


//--------------------- .note.nv.tkinfo           --------------------------
	.section	.note.nv.tkinfo,"",@"SHT_NOTE"
	.sectionflags	@"SHF_NOTE_NV_TKINFO"
	.tkinfo
        /*0018*/ 	.word	0x00000002
        /*0030*/ 	.string	""
        /*0030*/ 	.string	"ptxas"
        /*0030*/ 	.string	"Cuda compilation tools, release 13.0, V13.0.88"
        /*0030*/ 	.string	"Build cuda_13.0.r13.0/compiler.36424714_0"
        /*0030*/ 	.string	"-arch sm_100a -m 64 "



//--------------------- .note.nv.cuinfo           --------------------------
	.section	.note.nv.cuinfo,"",@"SHT_NOTE"
	.sectionflags	@"SHF_NOTE_NV_CUINFO"
        /*0018*/ 	.short	0x0002
        /*001a*/ 	.short	0x0064
        /*001c*/ 	.short	0x0082
	.zero		2


//--------------------- .nv.info                  --------------------------
	.section	.nv.info,"",@"SHT_CUDA_INFO"
	.align	4


	//----- nvinfo : EIATTR_REGCOUNT
	.align		4
        /*0000*/ 	.byte	0x04, 0x2f
        /*0002*/ 	.short	(.L_19 - .L_18)
	.align		4
.L_18:
        /*0004*/ 	.word	index@(_ZN7cutlass13device_kernelINS_4gemm6kernel13GemmUniversalIN4cute5tupleIJiiiiEEENS1_10collective13CollectiveMmaINS1_35MainloopSm100TmaUmmaWarpSpecializedILi34ELi2ELi4ENS5_IJNS4_1CILi2EEENSA_ILi1EEESC_EEEEENS5_IJNSA_ILi64EEENSA_ILi128EEENSA_ILi32EEEEEEaNS5_IJlSC_lEEEaSJ_NS4_8TiledMMAINS4_8MMA_AtomIJNS4_15SM100_MMA_S8_SSIaaiLi64ELi128ELNS4_4UMMA5MajorE0ELSO_0ELNSN_8SaturateE0EEEEEENS4_6LayoutINS5_IJSC_SC_SC_EEENS5_IJNSA_ILi0EEESU_SU_EEEEENS5_IJNS4_10UnderscoreESX_SX_EEEEENS4_13SM90_TMA_LOADENS4_14ComposedLayoutINS4_7SwizzleILi1ELi4ELi3EEENS4_18smem_ptr_flag_bitsILi8EEENSS_INS5_IJNSA_ILi8EEESH_EEENS5_IJSH_SC_EEEEEEEvNS4_8identityENS4_23SM90_TMA_LOAD_MULTICASTES1A_vS1B_EENS_8epilogue10collective18CollectiveEpilogueINS1E_23Sm100TmaWarpSpecializedILi2ELi2ELi32ELb0ELb0EEEJSI_NS5_IJNSS_ISF_SC_EES1J_EEEaSJ_aSJ_NS1E_6fusion15FusionCallbacksIS1I_NS1L_17LinearCombinationIaiaiLNS_15FloatRoundStyleE2EEESI_S1K_JEEENS4_5SM1004TMEM4LOAD26SM100_TMEM_LOAD_16dp32b32xES10_NS11_INS12_ILi2ELi4ELi3EEES15_NSS_INS5_IJS16_SF_EEENS5_IJSF_SC_EEEEEEENS4_39AutoVectorizingCopyWithAssumedAlignmentILi128EEENS4_14SM90_TMA_STOREES1Z_S21_S21_EEEvvEEEEvNT_6ParamsE)
        /*0008*/ 	.word	0x0000005a


	//----- nvinfo : EIATTR_FRAME_SIZE
	.align		4
.L_19:
        /*000c*/ 	.byte	0x04, 0x11
        /*000e*/ 	.short	(.L_21 - .L_20)
	.align		4
.L_20:
        /*0010*/ 	.word	index@($__internal_2_$__cuda_sm10x_tcgen05_guardrail_trap_unallocated_columns_being_dealloced)
        /*0014*/ 	.word	0x00000000


	//----- nvinfo : EIATTR_FRAME_SIZE
	.align		4
.L_21:
        /*0018*/ 	.byte	0x04, 0x11
        /*001a*/ 	.short	(.L_23 - .L_22)
	.align		4
.L_22:
        /*001c*/ 	.word	index@($__internal_1_$__cuda_sm10x_tcgen05_guardrail_trap_phase_invalid_during_alloc)
        /*0020*/ 	.word	0x00000000


	//----- nvinfo : EIATTR_FRAME_SIZE
	.align		4
.L_23:
        /*0024*/ 	.byte	0x04, 0x11
        /*0026*/ 	.short	(.L_25 - .L_24)
	.align		4
.L_24:
        /*0028*/ 	.word	index@($__internal_0_$__cuda_sm10x_tcgen05_guardrail_trap_col_being_dealloced_not_returned_by_alloc)
        /*002c*/ 	.word	0x00000000


	//----- nvinfo : EIATTR_FRAME_SIZE
	.align		4
.L_25:
        /*0030*/ 	.byte	0x04, 0x11
        /*0032*/ 	.short	(.L_27 - .L_26)
	.align		4
.L_26:
        /*0034*/ 	.word	index@(_ZN7cutlass13device_kernelINS_4gemm6kernel13GemmUniversalIN4cute5tupleIJiiiiEEENS1_10collective13CollectiveMmaINS1_35MainloopSm100TmaUmmaWarpSpecializedILi34ELi2ELi4ENS5_IJNS4_1CILi2EEENSA_ILi1EEESC_EEEEENS5_IJNSA_ILi64EEENSA_ILi128EEENSA_ILi32EEEEEEaNS5_IJlSC_lEEEaSJ_NS4_8TiledMMAINS4_8MMA_AtomIJNS4_15SM100_MMA_S8_SSIaaiLi64ELi128ELNS4_4UMMA5MajorE0ELSO_0ELNSN_8SaturateE0EEEEEENS4_6LayoutINS5_IJSC_SC_SC_EEENS5_IJNSA_ILi0EEESU_SU_EEEEENS5_IJNS4_10UnderscoreESX_SX_EEEEENS4_13SM90_TMA_LOADENS4_14ComposedLayoutINS4_7SwizzleILi1ELi4ELi3EEENS4_18smem_ptr_flag_bitsILi8EEENSS_INS5_IJNSA_ILi8EEESH_EEENS5_IJSH_SC_EEEEEEEvNS4_8identityENS4_23SM90_TMA_LOAD_MULTICASTES1A_vS1B_EENS_8epilogue10collective18CollectiveEpilogueINS1E_23Sm100TmaWarpSpecializedILi2ELi2ELi32ELb0ELb0EEEJSI_NS5_IJNSS_ISF_SC_EES1J_EEEaSJ_aSJ_NS1E_6fusion15FusionCallbacksIS1I_NS1L_17LinearCombinationIaiaiLNS_15FloatRoundStyleE2EEESI_S1K_JEEENS4_5SM1004TMEM4LOAD26SM100_TMEM_LOAD_16dp32b32xES10_NS11_INS12_ILi2ELi4ELi3EEES15_NSS_INS5_IJS16_SF_EEENS5_IJSF_SC_EEEEEEENS4_39AutoVectorizingCopyWithAssumedAlignmentILi128EEENS4_14SM90_TMA_STOREES1Z_S21_S21_EEEvvEEEEvNT_6ParamsE)
        /*0038*/ 	.word	0x00000000


	//----- nvinfo : EIATTR_MIN_STACK_SIZE
	.align		4
.L_27:
        /*003c*/ 	.byte	0x04, 0x12
        /*003e*/ 	.short	(.L_29 - .L_28)
	.align		4
.L_28:
        /*0040*/ 	.word	index@(_ZN7cutlass13device_kernelINS_4gemm6kernel13GemmUniversalIN4cute5tupleIJiiiiEEENS1_10collective13CollectiveMmaINS1_35MainloopSm100TmaUmmaWarpSpecializedILi34ELi2ELi4ENS5_IJNS4_1CILi2EEENSA_ILi1EEESC_EEEEENS5_IJNSA_ILi64EEENSA_ILi128EEENSA_ILi32EEEEEEaNS5_IJlSC_lEEEaSJ_NS4_8TiledMMAINS4_8MMA_AtomIJNS4_15SM100_MMA_S8_SSIaaiLi64ELi128ELNS4_4UMMA5MajorE0ELSO_0ELNSN_8SaturateE0EEEEEENS4_6LayoutINS5_IJSC_SC_SC_EEENS5_IJNSA_ILi0EEESU_SU_EEEEENS5_IJNS4_10UnderscoreESX_SX_EEEEENS4_13SM90_TMA_LOADENS4_14ComposedLayoutINS4_7SwizzleILi1ELi4ELi3EEENS4_18smem_ptr_flag_bitsILi8EEENSS_INS5_IJNSA_ILi8EEESH_EEENS5_IJSH_SC_EEEEEEEvNS4_8identityENS4_23SM90_TMA_LOAD_MULTICASTES1A_vS1B_EENS_8epilogue10collective18CollectiveEpilogueINS1E_23Sm100TmaWarpSpecializedILi2ELi2ELi32ELb0ELb0EEEJSI_NS5_IJNSS_ISF_SC_EES1J_EEEaSJ_aSJ_NS1E_6fusion15FusionCallbacksIS1I_NS1L_17LinearCombinationIaiaiLNS_15FloatRoundStyleE2EEESI_S1K_JEEENS4_5SM1004TMEM4LOAD26SM100_TMEM_LOAD_16dp32b32xES10_NS11_INS12_ILi2ELi4ELi3EEES15_NSS_INS5_IJS16_SF_EEENS5_IJSF_SC_EEEEEEENS4_39AutoVectorizingCopyWithAssumedAlignmentILi128EEENS4_14SM90_TMA_STOREES1Z_S21_S21_EEEvvEEEEvNT_6ParamsE)
        /*0044*/ 	.word	0x00000000
.L_29:


//--------------------- .nv.compat                --------------------------
	.section	.nv.compat,"",@"SHT_CUDA_COMPAT_INFO"
	.align	4
        /*0000*/ 	.byte	0x02, 0x09, 0x01, 0x00, 0x02, 0x02, 0x03, 0x00, 0x02, 0x05, 0x06, 0x00, 0x03, 0x07, 0x01, 0x01
        /*0010*/ 	.byte	0x02, 0x03, 0x01, 0x00, 0x02, 0x06, 0x01, 0x00, 0x04, 0x0b, 0x08, 0x00, 0x01, 0x00, 0x00, 0x00
        /*0020*/ 	.byte	0x00, 0x00, 0x00, 0x00


//--------------------- .nv.info._ZN7cutlass13device_kernelINS_4gemm6kernel13GemmUniversalIN4cute5tupleIJiiiiEEENS1_10collective13CollectiveMmaINS1_35MainloopSm100TmaUmmaWarpSpecializedILi34ELi2ELi4ENS5_IJNS4_1CILi2EEENSA_ILi1EEESC_EEEEENS5_IJNSA_ILi64EEENSA_ILi128EEENSA_ILi32EEEEEEaNS5_IJlSC_lEEEaSJ_NS4_8TiledMMAINS4_8MMA_AtomIJNS4_15SM100_MMA_S8_SSIaaiLi64ELi128ELNS4_4UMMA5MajorE0ELSO_0ELNSN_8SaturateE0EEEEEENS4_6LayoutINS5_IJSC_SC_SC_EEENS5_IJNSA_ILi0EEESU_SU_EEEEENS5_IJNS4_10UnderscoreESX_SX_EEEEENS4_13SM90_TMA_LOADENS4_14ComposedLayoutINS4_7SwizzleILi1ELi4ELi3EEENS4_18smem_ptr_flag_bitsILi8EEENSS_INS5_IJNSA_ILi8EEESH_EEENS5_IJSH_SC_EEEEEEEvNS4_8identityENS4_23SM90_TMA_LOAD_MULTICASTES1A_vS1B_EENS_8epilogue10collective18CollectiveEpilogueINS1E_23Sm100TmaWarpSpecializedILi2ELi2ELi32ELb0ELb0EEEJSI_NS5_IJNSS_ISF_SC_EES1J_EEEaSJ_aSJ_NS1E_6fusion15FusionCallbacksIS1I_NS1L_17LinearCombinationIaiaiLNS_15FloatRoundStyleE2EEESI_S1K_JEEENS4_5SM1004TMEM4LOAD26SM100_TMEM_LOAD_16dp32b32xES10_NS11_INS12_ILi2ELi4ELi3EEES15_NSS_INS5_IJS16_SF_EEENS5_IJSF_SC_EEEEEEENS4_39AutoVectorizingCopyWithAssumedAlignmentILi128EEENS4_14SM90_TMA_STOREES1Z_S21_S21_EEEvvEEEEvNT_6ParamsE --------------------------
	.section	.nv.info._ZN7cutlass13device_kernelINS_4gemm6kernel13GemmUniversalIN4cute5tupleIJiiiiEEENS1_10collective13CollectiveMmaINS1_35MainloopSm100TmaUmmaWarpSpecializedILi34ELi2ELi4ENS5_IJNS4_1CILi2EEENSA_ILi1EEESC_EEEEENS5_IJNSA_ILi64EEENSA_ILi128EEENSA_ILi32EEEEEEaNS5_IJlSC_lEEEaSJ_NS4_8TiledMMAINS4_8MMA_AtomIJNS4_15SM100_MMA_S8_SSIaaiLi64ELi128ELNS4_4UMMA5MajorE0ELSO_0ELNSN_8SaturateE0EEEEEENS4_6LayoutINS5_IJSC_SC_SC_EEENS5_IJNSA_ILi0EEESU_SU_EEEEENS5_IJNS4_10UnderscoreESX_SX_EEEEENS4_13SM90_TMA_LOADENS4_14ComposedLayoutINS4_7SwizzleILi1ELi4ELi3EEENS4_18smem_ptr_flag_bitsILi8EEENSS_INS5_IJNSA_ILi8EEESH_EEENS5_IJSH_SC_EEEEEEEvNS4_8identityENS4_23SM90_TMA_LOAD_MULTICASTES1A_vS1B_EENS_8epilogue10collective18CollectiveEpilogueINS1E_23Sm100TmaWarpSpecializedILi2ELi2ELi32ELb0ELb0EEEJSI_NS5_IJNSS_ISF_SC_EES1J_EEEaSJ_aSJ_NS1E_6fusion15FusionCallbacksIS1I_NS1L_17LinearCombinationIaiaiLNS_15FloatRoundStyleE2EEESI_S1K_JEEENS4_5SM1004TMEM4LOAD26SM100_TMEM_LOAD_16dp32b32xES10_NS11_INS12_ILi2ELi4ELi3EEES15_NSS_INS5_IJS16_SF_EEENS5_IJSF_SC_EEEEEEENS4_39AutoVectorizingCopyWithAssumedAlignmentILi128EEENS4_14SM90_TMA_STOREES1Z_S21_S21_EEEvvEEEEvNT_6ParamsE,"",@"SHT_CUDA_INFO"
	.sectionflags	@""
	.align	4


	//----- nvinfo : EIATTR_CUDA_API_VERSION
	.align		4
        /*0000*/ 	.byte	0x04, 0x37
        /*0002*/ 	.short	(.L_31 - .L_30)
.L_30:
        /*0004*/ 	.word	0x00000082


	//----- nvinfo : EIATTR_KPARAM_INFO
	.align		4
.L_31:
        /*0008*/ 	.byte	0x04, 0x17
        /*000a*/ 	.short	(.L_33 - .L_32)
.L_32:
        /*000c*/ 	.word	0x00000000
        /*0010*/ 	.short	0x0000
        /*0012*/ 	.short	0x0000
        /*0014*/ 	.byte	0x00, 0xf0, 0x01, 0x20


	//----- nvinfo : EIATTR_AT_ENTRY_FRAGMENTS
	.align		4
.L_33:
        /*0018*/ 	.byte	0x04, 0x4f
        /*001a*/ 	.short	(.L_35 - .L_34)


	//   ....[0]....
.L_34:
        /*001c*/ 	.word	0x00000006


	//----- nvinfo : EIATTR_RESERVED_SMEM_USED
	.align		4
.L_35:
        /*0020*/ 	.byte	0x01, 0x41
	.zero		2


	//----- nvinfo : EIATTR_SPARSE_MMA_MASK
	.align		4
        /*0024*/ 	.byte	0x03, 0x50
        /*0026*/ 	.short	0x0000


	//----- nvinfo : EIATTR_TCGEN05_1CTA_USED
	.align		4
        /*0028*/ 	.byte	0x01, 0x51
	.zero		2


	//----- nvinfo : EIATTR_MAXREG_COUNT
	.align		4
        /*002c*/ 	.byte	0x03, 0x1b
        /*002e*/ 	.short	0x00ff


	//----- nvinfo : EIATTR_NUM_BARRIERS
	.align		4
        /*0030*/ 	.byte	0x02, 0x4c
        /*0032*/ 	.byte	0x07
	.zero		1


	//----- nvinfo : EIATTR_EXTERNS
	.align		4
        /*0034*/ 	.byte	0x04, 0x0f
        /*0036*/ 	.short	(.L_37 - .L_36)


	//   ....[0]....
	.align		4
.L_36:
        /*0038*/ 	.word	index@(__assertfail)


	//----- nvinfo : EIATTR_MERCURY_ISA_VERSION
	.align		4
.L_37:
        /*003c*/ 	.byte	0x03, 0x5f
        /*003e*/ 	.short	0x0101


	//----- nvinfo : EIATTR_INT_WARP_WIDE_INSTR_OFFSETS
	.align		4
        /*0040*/ 	.byte	0x04, 0x31
        /*0042*/ 	.short	(.L_39 - .L_38)


	//   ....[0]....
.L_38:
        /*0044*/ 	.word	0x00004fd0


	//   ....[1]....
        /*0048*/ 	.word	0x00005000


	//   ....[2]....
        /*004c*/ 	.word	0x00005020


	//   ....[3]....
        /*0050*/ 	.word	0x00005bd0


	//   ....[4]....
        /*0054*/ 	.word	0x00005c40


	//   ....[5]....
        /*0058*/ 	.word	0x00005d40


	//   ....[6]....
        /*005c*/ 	.word	0x00005df0


	//----- nvinfo : EIATTR_COOP_GROUP_MASK_REGIDS
	.align		4
.L_39:
        /*0060*/ 	.byte	0x04, 0x29
        /*0062*/ 	.short	(.L_41 - .L_40)


	//   ....[0]....
.L_40:
        /*0064*/ 	.word	0xffffffff


	//   ....[1]....
        /*0068*/ 	.word	0xffffffff


	//   ....[2]....
        /*006c*/ 	.word	0xffffffff


	//   ....[3]....
        /*0070*/ 	.word	0xffffffff


	//   ....[4]....
        /*0074*/ 	.word	0xffffffff


	//   ....[5]....
        /*0078*/ 	.word	0xffffffff


	//   ....[6]....
        /*007c*/ 	.word	0xffffffff


	//   ....[7]....
        /*0080*/ 	.word	0xffffffff


	//   ....[8]....
        /*0084*/ 	.word	0xffffffff


	//   ....[9]....
        /*0088*/ 	.word	0xffffffff


	//   ....[10]....
        /*008c*/ 	.word	0xffffffff


	//   ....[11]....
        /*0090*/ 	.word	0xffffffff


	//   ....[12]....
        /*0094*/ 	.word	0xffffffff


	//   ....[13]....
        /*0098*/ 	.word	0xffffffff


	//----- nvinfo : EIATTR_COOP_GROUP_INSTR_OFFSETS
	.align		4
.L_41:
        /*009c*/ 	.byte	0x04, 0x28
        /*009e*/ 	.short	(.L_43 - .L_42)


	//   ....[0]....
.L_42:
        /*00a0*/ 	.word	0x00000080


	//   ....[1]....
        /*00a4*/ 	.word	0x000004f0


	//   ....[2]....
        /*00a8*/ 	.word	0x00000a70


	//   ....[3]....
        /*00ac*/ 	.word	0x00000bd0


	//   ....[4]....
        /*00b0*/ 	.word	0x00000cd0


	//   ....[5]....
        /*00b4*/ 	.word	0x00000e40


	//   ....[6]....
        /*00b8*/ 	.word	0x00000fe0


	//   ....[7]....
        /*00bc*/ 	.word	0x000011a0


	//   ....[8]....
        /*00c0*/ 	.word	0x00002380


	//   ....[9]....
        /*00c4*/ 	.word	0x00004310


	//   ....[10]....
        /*00c8*/ 	.word	0x00004520


	//   ....[11]....
        /*00cc*/ 	.word	0x00004550


	//   ....[12]....
        /*00d0*/ 	.word	0x00004eb0


	//   ....[13]....
        /*00d4*/ 	.word	0x000050e0


	//----- nvinfo : EIATTR_VRC_CTA_INIT_COUNT
	.align		4
.L_43:
        /*00d8*/ 	.byte	0x02, 0x4a
        /*00da*/ 	.byte	0x80
	.zero		1


	//----- nvinfo : EIATTR_SYSCALL_OFFSETS
	.align		4
        /*00dc*/ 	.byte	0x04, 0x46
        /*00de*/ 	.short	(.L_45 - .L_44)


	//   ....[0]....
.L_44:
        /*00e0*/ 	.word	0x000069f0


	//   ....[1]....
        /*00e4*/ 	.word	0x00006b30


	//   ....[2]....
        /*00e8*/ 	.word	0x00007360


	//   ....[3]....
        /*00ec*/ 	.word	0x00008100


	//----- nvinfo : EIATTR_MBARRIER_INSTR_OFFSETS
	.align		4
.L_45:
        /*00f0*/ 	.byte	0x04, 0x39
        /*00f2*/ 	.short	(.L_47 - .L_46)


	//   ....[0]....
.L_46:
        /*00f4*/ 	.word	0x00000610
        /*00f8*/ 	.word	0x000000ff
        /*00fc*/ 	.word	0x00000000
        /*0100*/ 	.short	0x0100
        /*0102*/ 	.byte	0x04
	.zero		1


	//   ....[1]....
        /*0104*/ 	.word	0x00000620
        /*0108*/ 	.word	0x000000ff
        /*010c*/ 	.word	0x00000110
        /*0110*/ 	.short	0x0100
        /*0112*/ 	.byte	0x04
	.zero		1


	//   ....[2]....
        /*0114*/ 	.word	0x00000630
        /*0118*/ 	.word	0x000000ff
        /*011c*/ 	.word	0x00000008
        /*0120*/ 	.short	0x0100
        /*0122*/ 	.byte	0x04
	.zero		1


	//   ....[3]....
        /*0124*/ 	.word	0x00000640
        /*0128*/ 	.word	0x000000ff
        /*012c*/ 	.word	0x00000118
        /*0130*/ 	.short	0x0100
        /*0132*/ 	.byte	0x04
	.zero		1


	//   ....[4]....
        /*0134*/ 	.word	0x00000650
        /*0138*/ 	.word	0x000000ff
        /*013c*/ 	.word	0x00000010
        /*0140*/ 	.short	0x0100
        /*0142*/ 	.byte	0x04
	.zero		1


	//   ....[5]....
        /*0144*/ 	.word	0x00000660
        /*0148*/ 	.word	0x000000ff
        /*014c*/ 	.word	0x00000120
        /*0150*/ 	.short	0x0100
        /*0152*/ 	.byte	0x04
	.zero		1


	//   ....[6]....
        /*0154*/ 	.word	0x00000670
        /*0158*/ 	.word	0x000000ff
        /*015c*/ 	.word	0x00000018
        /*0160*/ 	.short	0x0100
        /*0162*/ 	.byte	0x04
	.zero		1


	//   ....[7]....
        /*0164*/ 	.word	0x00000680
        /*0168*/ 	.word	0x000000ff
        /*016c*/ 	.word	0x00000128
        /*0170*/ 	.short	0x0100
        /*0172*/ 	.byte	0x04
	.zero		1


	//   ....[8]....
        /*0174*/ 	.word	0x00000690
        /*0178*/ 	.word	0x000000ff
        /*017c*/ 	.word	0x00000020
        /*0180*/ 	.short	0x0100
        /*0182*/ 	.byte	0x04
	.zero		1


	//   ....[9]....
        /*0184*/ 	.word	0x000006a0
        /*0188*/ 	.word	0x000000ff
        /*018c*/ 	.word	0x00000130
        /*0190*/ 	.short	0x0100
        /*0192*/ 	.byte	0x04
	.zero		1


	//   ....[10]....
        /*0194*/ 	.word	0x000006b0
        /*0198*/ 	.word	0x000000ff
        /*019c*/ 	.word	0x00000028
        /*01a0*/ 	.short	0x0100
        /*01a2*/ 	.byte	0x04
	.zero		1


	//   ....[11]....
        /*01a4*/ 	.word	0x000006c0
        /*01a8*/ 	.word	0x000000ff
        /*01ac*/ 	.word	0x00000138
        /*01b0*/ 	.short	0x0100
        /*01b2*/ 	.byte	0x04
	.zero		1


	//   ....[12]....
        /*01b4*/ 	.word	0x000006d0
        /*01b8*/ 	.word	0x000000ff
        /*01bc*/ 	.word	0x00000030
        /*01c0*/ 	.short	0x0100
        /*01c2*/ 	.byte	0x04
	.zero		1


	//   ....[13]....
        /*01c4*/ 	.word	0x000006e0
        /*01c8*/ 	.word	0x000000ff
        /*01cc*/ 	.word	0x00000140
        /*01d0*/ 	.short	0x0100
        /*01d2*/ 	.byte	0x04
	.zero		1


	//   ....[14]....
        /*01d4*/ 	.word	0x000006f0
        /*01d8*/ 	.word	0x000000ff
        /*01dc*/ 	.word	0x00000038
        /*01e0*/ 	.short	0x0100
        /*01e2*/ 	.byte	0x04
	.zero		1


	//   ....[15]....
        /*01e4*/ 	.word	0x00000700
        /*01e8*/ 	.word	0x000000ff
        /*01ec*/ 	.word	0x00000148
        /*01f0*/ 	.short	0x0100
        /*01f2*/ 	.byte	0x04
	.zero		1


	//   ....[16]....
        /*01f4*/ 	.word	0x00000710
        /*01f8*/ 	.word	0x000000ff
        /*01fc*/ 	.word	0x00000040
        /*0200*/ 	.short	0x0100
        /*0202*/ 	.byte	0x04
	.zero		1


	//   ....[17]....
        /*0204*/ 	.word	0x00000720
        /*0208*/ 	.word	0x000000ff
        /*020c*/ 	.word	0x00000150
        /*0210*/ 	.short	0x0100
        /*0212*/ 	.byte	0x04
	.zero		1


	//   ....[18]....
        /*0214*/ 	.word	0x00000730
        /*0218*/ 	.word	0x000000ff
        /*021c*/ 	.word	0x00000048
        /*0220*/ 	.short	0x0100
        /*0222*/ 	.byte	0x04
	.zero		1


	//   ....[19]....
        /*0224*/ 	.word	0x00000740
        /*0228*/ 	.word	0x000000ff
        /*022c*/ 	.word	0x00000158
        /*0230*/ 	.short	0x0100
        /*0232*/ 	.byte	0x04
	.zero		1


	//   ....[20]....
        /*0234*/ 	.word	0x00000750
        /*0238*/ 	.word	0x000000ff
        /*023c*/ 	.word	0x00000050
        /*0240*/ 	.short	0x0100
        /*0242*/ 	.byte	0x04
	.zero		1


	//   ....[21]....
        /*0244*/ 	.word	0x00000760
        /*0248*/ 	.word	0x000000ff
        /*024c*/ 	.word	0x00000160
        /*0250*/ 	.short	0x0100
        /*0252*/ 	.byte	0x04
	.zero		1


	//   ....[22]....
        /*0254*/ 	.word	0x00000770
        /*0258*/ 	.word	0x000000ff
        /*025c*/ 	.word	0x00000058
        /*0260*/ 	.short	0x0100
        /*0262*/ 	.byte	0x04
	.zero		1


	//   ....[23]....
        /*0264*/ 	.word	0x00000780
        /*0268*/ 	.word	0x000000ff
        /*026c*/ 	.word	0x00000168
        /*0270*/ 	.short	0x0100
        /*0272*/ 	.byte	0x04
	.zero		1


	//   ....[24]....
        /*0274*/ 	.word	0x00000790
        /*0278*/ 	.word	0x000000ff
        /*027c*/ 	.word	0x00000060
        /*0280*/ 	.short	0x0100
        /*0282*/ 	.byte	0x04
	.zero		1


	//   ....[25]....
        /*0284*/ 	.word	0x000007a0
        /*0288*/ 	.word	0x000000ff
        /*028c*/ 	.word	0x00000170
        /*0290*/ 	.short	0x0100
        /*0292*/ 	.byte	0x04
	.zero		1


	//   ....[26]....
        /*0294*/ 	.word	0x000007b0
        /*0298*/ 	.word	0x000000ff
        /*029c*/ 	.word	0x00000068
        /*02a0*/ 	.short	0x0100
        /*02a2*/ 	.byte	0x04
	.zero		1


	//   ....[27]....
        /*02a4*/ 	.word	0x000007c0
        /*02a8*/ 	.word	0x000000ff
        /*02ac*/ 	.word	0x00000178
        /*02b0*/ 	.short	0x0100
        /*02b2*/ 	.byte	0x04
	.zero		1


	//   ....[28]....
        /*02b4*/ 	.word	0x000007d0
        /*02b8*/ 	.word	0x000000ff
        /*02bc*/ 	.word	0x00000070
        /*02c0*/ 	.short	0x0100
        /*02c2*/ 	.byte	0x04
	.zero		1


	//   ....[29]....
        /*02c4*/ 	.word	0x000007e0
        /*02c8*/ 	.word	0x000000ff
        /*02cc*/ 	.word	0x00000180
        /*02d0*/ 	.short	0x0100
        /*02d2*/ 	.byte	0x04
	.zero		1


	//   ....[30]....
        /*02d4*/ 	.word	0x000007f0
        /*02d8*/ 	.word	0x000000ff
        /*02dc*/ 	.word	0x00000078
        /*02e0*/ 	.short	0x0100
        /*02e2*/ 	.byte	0x04
	.zero		1


	//   ....[31]....
        /*02e4*/ 	.word	0x00000800
        /*02e8*/ 	.word	0x000000ff
        /*02ec*/ 	.word	0x00000188
        /*02f0*/ 	.short	0x0100
        /*02f2*/ 	.byte	0x04
	.zero		1


	//   ....[32]....
        /*02f4*/ 	.word	0x00000810
        /*02f8*/ 	.word	0x000000ff
        /*02fc*/ 	.word	0x00000080
        /*0300*/ 	.short	0x0100
        /*0302*/ 	.byte	0x04
	.zero		1


	//   ....[33]....
        /*0304*/ 	.word	0x00000820
        /*0308*/ 	.word	0x000000ff
        /*030c*/ 	.word	0x00000190
        /*0310*/ 	.short	0x0100
        /*0312*/ 	.byte	0x04
	.zero		1


	//   ....[34]....
        /*0314*/ 	.word	0x00000830
        /*0318*/ 	.word	0x000000ff
        /*031c*/ 	.word	0x00000088
        /*0320*/ 	.short	0x0100
        /*0322*/ 	.byte	0x04
	.zero		1


	//   ....[35]....
        /*0324*/ 	.word	0x00000840
        /*0328*/ 	.word	0x000000ff
        /*032c*/ 	.word	0x00000198
        /*0330*/ 	.short	0x0100
        /*0332*/ 	.byte	0x04
	.zero		1


	//   ....[36]....
        /*0334*/ 	.word	0x00000850
        /*0338*/ 	.word	0x000000ff
        /*033c*/ 	.word	0x00000090
        /*0340*/ 	.short	0x0100
        /*0342*/ 	.byte	0x04
	.zero		1


	//   ....[37]....
        /*0344*/ 	.word	0x00000860
        /*0348*/ 	.word	0x000000ff
        /*034c*/ 	.word	0x000001a0
        /*0350*/ 	.short	0x0100
        /*0352*/ 	.byte	0x04
	.zero		1


	//   ....[38]....
        /*0354*/ 	.word	0x00000870
        /*0358*/ 	.word	0x000000ff
        /*035c*/ 	.word	0x00000098
        /*0360*/ 	.short	0x0100
        /*0362*/ 	.byte	0x04
	.zero		1


	//   ....[39]....
        /*0364*/ 	.word	0x00000880
        /*0368*/ 	.word	0x000000ff
        /*036c*/ 	.word	0x000001a8
        /*0370*/ 	.short	0x0100
        /*0372*/ 	.byte	0x04
	.zero		1


	//   ....[40]....
        /*0374*/ 	.word	0x00000890
        /*0378*/ 	.word	0x000000ff
        /*037c*/ 	.word	0x000000a0
        /*0380*/ 	.short	0x0100
        /*0382*/ 	.byte	0x04
	.zero		1


	//   ....[41]....
        /*0384*/ 	.word	0x000008a0
        /*0388*/ 	.word	0x000000ff
        /*038c*/ 	.word	0x000001b0
        /*0390*/ 	.short	0x0100
        /*0392*/ 	.byte	0x04
	.zero		1


	//   ....[42]....
        /*0394*/ 	.word	0x000008b0
        /*0398*/ 	.word	0x000000ff
        /*039c*/ 	.word	0x000000a8
        /*03a0*/ 	.short	0x0100
        /*03a2*/ 	.byte	0x04
	.zero		1


	//   ....[43]....
        /*03a4*/ 	.word	0x000008c0
        /*03a8*/ 	.word	0x000000ff
        /*03ac*/ 	.word	0x000001b8
        /*03b0*/ 	.short	0x0100
        /*03b2*/ 	.byte	0x04
	.zero		1


	//   ....[44]....
        /*03b4*/ 	.word	0x000008d0
        /*03b8*/ 	.word	0x000000ff
        /*03bc*/ 	.word	0x000000b0
        /*03c0*/ 	.short	0x0100
        /*03c2*/ 	.byte	0x04
	.zero		1


	//   ....[45]....
        /*03c4*/ 	.word	0x000008e0
        /*03c8*/ 	.word	0x000000ff
        /*03cc*/ 	.word	0x000001c0
        /*03d0*/ 	.short	0x0100
        /*03d2*/ 	.byte	0x04
	.zero		1


	//   ....[46]....
        /*03d4*/ 	.word	0x000008f0
        /*03d8*/ 	.word	0x000000ff
        /*03dc*/ 	.word	0x000000b8
        /*03e0*/ 	.short	0x0100
        /*03e2*/ 	.byte	0x04
	.zero		1


	//   ....[47]....
        /*03e4*/ 	.word	0x00000900
        /*03e8*/ 	.word	0x000000ff
        /*03ec*/ 	.word	0x000001c8
        /*03f0*/ 	.short	0x0100
        /*03f2*/ 	.byte	0x04
	.zero		1


	//   ....[48]....
        /*03f4*/ 	.word	0x00000910
        /*03f8*/ 	.word	0x000000ff
        /*03fc*/ 	.word	0x000000c0
        /*0400*/ 	.short	0x0100
        /*0402*/ 	.byte	0x04
	.zero		1


	//   ....[49]....
        /*0404*/ 	.word	0x00000920
        /*0408*/ 	.word	0x000000ff
        /*040c*/ 	.word	0x000001d0
        /*0410*/ 	.short	0x0100
        /*0412*/ 	.byte	0x04
	.zero		1


	//   ....[50]....
        /*0414*/ 	.word	0x00000930
        /*0418*/ 	.word	0x000000ff
        /*041c*/ 	.word	0x000000c8
        /*0420*/ 	.short	0x0100
        /*0422*/ 	.byte	0x04
	.zero		1


	//   ....[51]....
        /*0424*/ 	.word	0x00000940
        /*0428*/ 	.word	0x000000ff
        /*042c*/ 	.word	0x000001d8
        /*0430*/ 	.short	0x0100
        /*0432*/ 	.byte	0x04
	.zero		1


	//   ....[52]....
        /*0434*/ 	.word	0x00000950
        /*0438*/ 	.word	0x000000ff
        /*043c*/ 	.word	0x000000d0
        /*0440*/ 	.short	0x0100
        /*0442*/ 	.byte	0x04
	.zero		1


	//   ....[53]....
        /*0444*/ 	.word	0x00000960
        /*0448*/ 	.word	0x000000ff
        /*044c*/ 	.word	0x000001e0
        /*0450*/ 	.short	0x0100
        /*0452*/ 	.byte	0x04
	.zero		1


	//   ....[54]....
        /*0454*/ 	.word	0x00000970
        /*0458*/ 	.word	0x000000ff
        /*045c*/ 	.word	0x000000d8
        /*0460*/ 	.short	0x0100
        /*0462*/ 	.byte	0x04
	.zero		1


	//   ....[55]....
        /*0464*/ 	.word	0x00000980
        /*0468*/ 	.word	0x000000ff
        /*046c*/ 	.word	0x000001e8
        /*0470*/ 	.short	0x0100
        /*0472*/ 	.byte	0x04
	.zero		1


	//   ....[56]....
        /*0474*/ 	.word	0x00000990
        /*0478*/ 	.word	0x000000ff
        /*047c*/ 	.word	0x000000e0
        /*0480*/ 	.short	0x0100
        /*0482*/ 	.byte	0x04
	.zero		1


	//   ....[57]....
        /*0484*/ 	.word	0x000009a0
        /*0488*/ 	.word	0x000000ff
        /*048c*/ 	.word	0x000001f0
        /*0490*/ 	.short	0x0100
        /*0492*/ 	.byte	0x04
	.zero		1


	//   ....[58]....
        /*0494*/ 	.word	0x000009b0
        /*0498*/ 	.word	0x000000ff
        /*049c*/ 	.word	0x000000e8
        /*04a0*/ 	.short	0x0100
        /*04a2*/ 	.byte	0x04
	.zero		1


	//   ....[59]....
        /*04a4*/ 	.word	0x000009c0
        /*04a8*/ 	.word	0x000000ff
        /*04ac*/ 	.word	0x000001f8
        /*04b0*/ 	.short	0x0100
        /*04b2*/ 	.byte	0x04
	.zero		1


	//   ....[60]....
        /*04b4*/ 	.word	0x000009d0
        /*04b8*/ 	.word	0x000000ff
        /*04bc*/ 	.word	0x000000f0
        /*04c0*/ 	.short	0x0100
        /*04c2*/ 	.byte	0x04
	.zero		1


	//   ....[61]....
        /*04c4*/ 	.word	0x000009e0
        /*04c8*/ 	.word	0x000000ff
        /*04cc*/ 	.word	0x00000200
        /*04d0*/ 	.short	0x0100
        /*04d2*/ 	.byte	0x04
	.zero		1


	//   ....[62]....
        /*04d4*/ 	.word	0x000009f0
        /*04d8*/ 	.word	0x000000ff
        /*04dc*/ 	.word	0x000000f8
        /*04e0*/ 	.short	0x0100
        /*04e2*/ 	.byte	0x04
	.zero		1


	//   ....[63]....
        /*04e4*/ 	.word	0x00000a00
        /*04e8*/ 	.word	0x000000ff
        /*04ec*/ 	.word	0x00000208
        /*04f0*/ 	.short	0x0100
        /*04f2*/ 	.byte	0x04
	.zero		1


	//   ....[64]....
        /*04f4*/ 	.word	0x00000a10
        /*04f8*/ 	.word	0x000000ff
        /*04fc*/ 	.word	0x00000100
        /*0500*/ 	.short	0x0100
        /*0502*/ 	.byte	0x04
	.zero		1


	//   ....[65]....
        /*0504*/ 	.word	0x00000a20
        /*0508*/ 	.word	0x000000ff
        /*050c*/ 	.word	0x00000210
        /*0510*/ 	.short	0x0100
        /*0512*/ 	.byte	0x04
	.zero		1


	//   ....[66]....
        /*0514*/ 	.word	0x00000a30
        /*0518*/ 	.word	0x000000ff
        /*051c*/ 	.word	0x00000108
        /*0520*/ 	.short	0x0100
        /*0522*/ 	.byte	0x04
	.zero		1


	//   ....[67]....
        /*0524*/ 	.word	0x00000a40
        /*0528*/ 	.word	0x000000ff
        /*052c*/ 	.word	0x00000218
        /*0530*/ 	.short	0x0100
        /*0532*/ 	.byte	0x04
	.zero		1


	//   ....[68]....
        /*0534*/ 	.word	0x00000b80
        /*0538*/ 	.word	0x000000ff
        /*053c*/ 	.word	0x00000220
        /*0540*/ 	.short	0x0100
        /*0542*/ 	.byte	0x04
	.zero		1


	//   ....[69]....
        /*0544*/ 	.word	0x00000b90
        /*0548*/ 	.word	0x000000ff
        /*054c*/ 	.word	0x00000230
        /*0550*/ 	.short	0x0100
        /*0552*/ 	.byte	0x04
	.zero		1


	//   ....[70]....
        /*0554*/ 	.word	0x00000ba0
        /*0558*/ 	.word	0x000000ff
        /*055c*/ 	.word	0x00000228
        /*0560*/ 	.short	0x0100
        /*0562*/ 	.byte	0x04
	.zero		1


	//   ....[71]....
        /*0564*/ 	.word	0x00000bb0
        /*0568*/ 	.word	0x000000ff
        /*056c*/ 	.word	0x00000238
        /*0570*/ 	.short	0x0100
        /*0572*/ 	.byte	0x04
	.zero		1


	//   ....[72]....
        /*0574*/ 	.word	0x00000ca0
        /*0578*/ 	.word	0x000000ff
        /*057c*/ 	.word	0x00000240
        /*0580*/ 	.short	0x0100
        /*0582*/ 	.byte	0x06
	.zero		1


	//   ....[73]....
        /*0584*/ 	.word	0x00000cb0
        /*0588*/ 	.word	0x000000ff
        /*058c*/ 	.word	0x00000248
        /*0590*/ 	.short	0x0100
        /*0592*/ 	.byte	0x06
	.zero		1


	//   ....[74]....
        /*0594*/ 	.word	0x00000df0
        /*0598*/ 	.word	0x000000ff
        /*059c*/ 	.word	0x00000250
        /*05a0*/ 	.short	0x0100
        /*05a2*/ 	.byte	0x06
	.zero		1


	//   ....[75]....
        /*05a4*/ 	.word	0x00000e00
        /*05a8*/ 	.word	0x000000ff
        /*05ac*/ 	.word	0x00000260
        /*05b0*/ 	.short	0x0100
        /*05b2*/ 	.byte	0x06
	.zero		1


	//   ....[76]....
        /*05b4*/ 	.word	0x00000e10
        /*05b8*/ 	.word	0x000000ff
        /*05bc*/ 	.word	0x00000258
        /*05c0*/ 	.short	0x0100
        /*05c2*/ 	.byte	0x06
	.zero		1


	//   ....[77]....
        /*05c4*/ 	.word	0x00000e20
        /*05c8*/ 	.word	0x000000ff
        /*05cc*/ 	.word	0x00000268
        /*05d0*/ 	.short	0x0100
        /*05d2*/ 	.byte	0x06
	.zero		1


	//   ....[78]....
        /*05d4*/ 	.word	0x00000f50
        /*05d8*/ 	.word	0x000000ff
        /*05dc*/ 	.word	0x00000270
        /*05e0*/ 	.short	0x0100
        /*05e2*/ 	.byte	0x04
	.zero		1


	//   ....[79]....
        /*05e4*/ 	.word	0x00000f60
        /*05e8*/ 	.word	0x000000ff
        /*05ec*/ 	.word	0x00000290
        /*05f0*/ 	.short	0x0100
        /*05f2*/ 	.byte	0x04
	.zero		1


	//   ....[80]....
        /*05f4*/ 	.word	0x00000f70
        /*05f8*/ 	.word	0x000000ff
        /*05fc*/ 	.word	0x00000278
        /*0600*/ 	.short	0x0100
        /*0602*/ 	.byte	0x04
	.zero		1


	//   ....[81]....
        /*0604*/ 	.word	0x00000f80
        /*0608*/ 	.word	0x000000ff
        /*060c*/ 	.word	0x00000298
        /*0610*/ 	.short	0x0100
        /*0612*/ 	.byte	0x04
	.zero		1


	//   ....[82]....
        /*0614*/ 	.word	0x00000f90
        /*0618*/ 	.word	0x000000ff
        /*061c*/ 	.word	0x00000280
        /*0620*/ 	.short	0x0100
        /*0622*/ 	.byte	0x04
	.zero		1


	//   ....[83]....
        /*0624*/ 	.word	0x00000fa0
        /*0628*/ 	.word	0x000000ff
        /*062c*/ 	.word	0x000002a0
        /*0630*/ 	.short	0x0100
        /*0632*/ 	.byte	0x04
	.zero		1


	//   ....[84]....
        /*0634*/ 	.word	0x00000fb0
        /*0638*/ 	.word	0x000000ff
        /*063c*/ 	.word	0x00000288
        /*0640*/ 	.short	0x0100
        /*0642*/ 	.byte	0x04
	.zero		1


	//   ....[85]....
        /*0644*/ 	.word	0x00000fc0
        /*0648*/ 	.word	0x000000ff
        /*064c*/ 	.word	0x000002a8
        /*0650*/ 	.short	0x0100
        /*0652*/ 	.byte	0x04
	.zero		1


	//   ....[86]....
        /*0654*/ 	.word	0x000010b0
        /*0658*/ 	.word	0x000000ff
        /*065c*/ 	.word	0x000002b0
        /*0660*/ 	.short	0x0100
        /*0662*/ 	.byte	0x04
	.zero		1


	//   ....[87]....
        /*0664*/ 	.word	0x000010c0
        /*0668*/ 	.word	0x000000ff
        /*066c*/ 	.word	0x000002c0
        /*0670*/ 	.short	0x0100
        /*0672*/ 	.byte	0x04
	.zero		1


	//   ....[88]....
        /*0674*/ 	.word	0x000010d0
        /*0678*/ 	.word	0x000000ff
        /*067c*/ 	.word	0x000002b8
        /*0680*/ 	.short	0x0100
        /*0682*/ 	.byte	0x04
	.zero		1


	//   ....[89]....
        /*0684*/ 	.word	0x000010e0
        /*0688*/ 	.word	0x000000ff
        /*068c*/ 	.word	0x000002c8
        /*0690*/ 	.short	0x0100
        /*0692*/ 	.byte	0x04
	.zero		1


	//   ....[90]....
        /*0694*/ 	.word	0x00001c00
        /*0698*/ 	.word	0x00000000
        /*069c*/ 	.word	0x000002c0
        /*06a0*/ 	.short	0x010a
        /*06a2*/ 	.byte	0xff
	.zero		1


	//   ....[91]....
        /*06a4*/ 	.word	0x00001c30
        /*06a8*/ 	.word	0x00000000
        /*06ac*/ 	.word	0x000002b0
        /*06b0*/ 	.short	0x0101
        /*06b2*/ 	.byte	0xff
	.zero		1


	//   ....[92]....
        /*06b4*/ 	.word	0x00001d00
        /*06b8*/ 	.word	0x000000ff
        /*06bc*/ 	.word	0x00000110
        /*06c0*/ 	.short	0x010a
        /*06c2*/ 	.byte	0x04
	.zero		1


	//   ....[93]....
        /*06c4*/ 	.word	0x00001d80
        /*06c8*/ 	.word	0x000000ff
        /*06cc*/ 	.word	0x00000110
        /*06d0*/ 	.short	0x010a
        /*06d2*/ 	.byte	0x21
	.zero		1


	//   ....[94]....
        /*06d4*/ 	.word	0x00001f10
        /*06d8*/ 	.word	0x000000ff
        /*06dc*/ 	.word	0x00000110
        /*06e0*/ 	.short	0x010a
        /*06e2*/ 	.byte	0x08
	.zero		1


	//   ....[95]....
        /*06e4*/ 	.word	0x00002030
        /*06e8*/ 	.word	0x000000ff
        /*06ec*/ 	.word	0x00000248
        /*06f0*/ 	.short	0x0101
        /*06f2*/ 	.byte	0x06
	.zero		1


	//   ....[96]....
        /*06f4*/ 	.word	0x00002050
        /*06f8*/ 	.word	0x000000ff
        /*06fc*/ 	.word	0x00000110
        /*0700*/ 	.short	0x010a
        /*0702*/ 	.byte	0x04
	.zero		1


	//   ....[97]....
        /*0704*/ 	.word	0x000020d0
        /*0708*/ 	.word	0x000000ff
        /*070c*/ 	.word	0x00000110
        /*0710*/ 	.short	0x010a
        /*0712*/ 	.byte	0x11
	.zero		1


	//   ....[98]....
        /*0714*/ 	.word	0x000022e0
        /*0718*/ 	.word	0x000000ff
        /*071c*/ 	.word	0x00000110
        /*0720*/ 	.short	0x010a
        /*0722*/ 	.byte	0x07
	.zero		1


	//   ....[99]....
        /*0724*/ 	.word	0x000023b0
        /*0728*/ 	.word	0x00000003
        /*072c*/ 	.word	0x00000250
        /*0730*/ 	.short	0x010a
        /*0732*/ 	.byte	0xff
	.zero		1


	//   ....[100]....
        /*0734*/ 	.word	0x00002500
        /*0738*/ 	.word	0x00000000
        /*073c*/ 	.word	0x00000000
        /*0740*/ 	.short	0x0101
        /*0742*/ 	.byte	0xff
	.zero		1


	//   ....[101]....
        /*0744*/ 	.word	0x00002ab0
        /*0748*/ 	.word	0x000000ff
        /*074c*/ 	.word	0x00000000
        /*0750*/ 	.short	0x010a
        /*0752*/ 	.byte	0x04
	.zero		1


	//   ....[102]....
        /*0754*/ 	.word	0x00002b40
        /*0758*/ 	.word	0x000000ff
        /*075c*/ 	.word	0x00000000
        /*0760*/ 	.short	0x010a
        /*0762*/ 	.byte	0x05
	.zero		1


	//   ....[103]....
        /*0764*/ 	.word	0x00002bd0
        /*0768*/ 	.word	0x000000ff
        /*076c*/ 	.word	0x00000000
        /*0770*/ 	.short	0x010a
        /*0772*/ 	.byte	0x05
	.zero		1


	//   ....[104]....
        /*0774*/ 	.word	0x00002c60
        /*0778*/ 	.word	0x000000ff
        /*077c*/ 	.word	0x00000000
        /*0780*/ 	.short	0x010a
        /*0782*/ 	.byte	0x05
	.zero		1


	//   ....[105]....
        /*0784*/ 	.word	0x00002cf0
        /*0788*/ 	.word	0x000000ff
        /*078c*/ 	.word	0x00000000
        /*0790*/ 	.short	0x010a
        /*0792*/ 	.byte	0x05
	.zero		1


	//   ....[106]....
        /*0794*/ 	.word	0x00002d80
        /*0798*/ 	.word	0x000000ff
        /*079c*/ 	.word	0x00000000
        /*07a0*/ 	.short	0x010a
        /*07a2*/ 	.byte	0x05
	.zero		1


	//   ....[107]....
        /*07a4*/ 	.word	0x00002e10
        /*07a8*/ 	.word	0x000000ff
        /*07ac*/ 	.word	0x00000000
        /*07b0*/ 	.short	0x010a
        /*07b2*/ 	.byte	0x05
	.zero		1


	//   ....[108]....
        /*07b4*/ 	.word	0x00002ea0
        /*07b8*/ 	.word	0x000000ff
        /*07bc*/ 	.word	0x00000000
        /*07c0*/ 	.short	0x010a
        /*07c2*/ 	.byte	0x05
	.zero		1


	//   ....[109]....
        /*07c4*/ 	.word	0x00002f30
        /*07c8*/ 	.word	0x000000ff
        /*07cc*/ 	.word	0x00000000
        /*07d0*/ 	.short	0x010a
        /*07d2*/ 	.byte	0x05
	.zero		1


	//   ....[110]....
        /*07d4*/ 	.word	0x00002fc0
        /*07d8*/ 	.word	0x000000ff
        /*07dc*/ 	.word	0x00000000
        /*07e0*/ 	.short	0x010a
        /*07e2*/ 	.byte	0x05
	.zero		1


	//   ....[111]....
        /*07e4*/ 	.word	0x00003050
        /*07e8*/ 	.word	0x000000ff
        /*07ec*/ 	.word	0x00000000
        /*07f0*/ 	.short	0x010a
        /*07f2*/ 	.byte	0x05
	.zero		1


	//   ....[112]....
        /*07f4*/ 	.word	0x000030e0
        /*07f8*/ 	.word	0x000000ff
        /*07fc*/ 	.word	0x00000000
        /*0800*/ 	.short	0x010a
        /*0802*/ 	.byte	0x05
	.zero		1


	//   ....[113]....
        /*0804*/ 	.word	0x00003170
        /*0808*/ 	.word	0x000000ff
        /*080c*/ 	.word	0x00000000
        /*0810*/ 	.short	0x010a
        /*0812*/ 	.byte	0x05
	.zero		1


	//   ....[114]....
        /*0814*/ 	.word	0x00003200
        /*0818*/ 	.word	0x000000ff
        /*081c*/ 	.word	0x00000000
        /*0820*/ 	.short	0x010a
        /*0822*/ 	.byte	0x05
	.zero		1


	//   ....[115]....
        /*0824*/ 	.word	0x00003290
        /*0828*/ 	.word	0x000000ff
        /*082c*/ 	.word	0x00000000
        /*0830*/ 	.short	0x010a
        /*0832*/ 	.byte	0x05
	.zero		1


	//   ....[116]....
        /*0834*/ 	.word	0x00003320
        /*0838*/ 	.word	0x000000ff
        /*083c*/ 	.word	0x00000000
        /*0840*/ 	.short	0x010a
        /*0842*/ 	.byte	0x05
	.zero		1


	//   ....[117]....
        /*0844*/ 	.word	0x000033b0
        /*0848*/ 	.word	0x000000ff
        /*084c*/ 	.word	0x00000000
        /*0850*/ 	.short	0x010a
        /*0852*/ 	.byte	0x05
	.zero		1


	//   ....[118]....
        /*0854*/ 	.word	0x00003440
        /*0858*/ 	.word	0x000000ff
        /*085c*/ 	.word	0x00000000
        /*0860*/ 	.short	0x010a
        /*0862*/ 	.byte	0x05
	.zero		1


	//   ....[119]....
        /*0864*/ 	.word	0x000034d0
        /*0868*/ 	.word	0x000000ff
        /*086c*/ 	.word	0x00000000
        /*0870*/ 	.short	0x010a
        /*0872*/ 	.byte	0x05
	.zero		1


	//   ....[120]....
        /*0874*/ 	.word	0x00003560
        /*0878*/ 	.word	0x000000ff
        /*087c*/ 	.word	0x00000000
        /*0880*/ 	.short	0x010a
        /*0882*/ 	.byte	0x05
	.zero		1


	//   ....[121]....
        /*0884*/ 	.word	0x000035f0
        /*0888*/ 	.word	0x000000ff
        /*088c*/ 	.word	0x00000000
        /*0890*/ 	.short	0x010a
        /*0892*/ 	.byte	0x05
	.zero		1


	//   ....[122]....
        /*0894*/ 	.word	0x00003680
        /*0898*/ 	.word	0x000000ff
        /*089c*/ 	.word	0x00000000
        /*08a0*/ 	.short	0x010a
        /*08a2*/ 	.byte	0x05
	.zero		1


	//   ....[123]....
        /*08a4*/ 	.word	0x00003710
        /*08a8*/ 	.word	0x000000ff
        /*08ac*/ 	.word	0x00000000
        /*08b0*/ 	.short	0x010a
        /*08b2*/ 	.byte	0x05
	.zero		1


	//   ....[124]....
        /*08b4*/ 	.word	0x000037a0
        /*08b8*/ 	.word	0x000000ff
        /*08bc*/ 	.word	0x00000000
        /*08c0*/ 	.short	0x010a
        /*08c2*/ 	.byte	0x05
	.zero		1


	//   ....[125]....
        /*08c4*/ 	.word	0x00003830
        /*08c8*/ 	.word	0x000000ff
        /*08cc*/ 	.word	0x00000000
        /*08d0*/ 	.short	0x010a
        /*08d2*/ 	.byte	0x05
	.zero		1


	//   ....[126]....
        /*08d4*/ 	.word	0x000038c0
        /*08d8*/ 	.word	0x000000ff
        /*08dc*/ 	.word	0x00000000
        /*08e0*/ 	.short	0x010a
        /*08e2*/ 	.byte	0x05
	.zero		1


	//   ....[127]....
        /*08e4*/ 	.word	0x00003950
        /*08e8*/ 	.word	0x000000ff
        /*08ec*/ 	.word	0x00000000
        /*08f0*/ 	.short	0x010a
        /*08f2*/ 	.byte	0x05
	.zero		1


	//   ....[128]....
        /*08f4*/ 	.word	0x000039e0
        /*08f8*/ 	.word	0x000000ff
        /*08fc*/ 	.word	0x00000000
        /*0900*/ 	.short	0x010a
        /*0902*/ 	.byte	0x05
	.zero		1


	//   ....[129]....
        /*0904*/ 	.word	0x00003a70
        /*0908*/ 	.word	0x000000ff
        /*090c*/ 	.word	0x00000000
        /*0910*/ 	.short	0x010a
        /*0912*/ 	.byte	0x05
	.zero		1


	//   ....[130]....
        /*0914*/ 	.word	0x00003b00
        /*0918*/ 	.word	0x000000ff
        /*091c*/ 	.word	0x00000000
        /*0920*/ 	.short	0x010a
        /*0922*/ 	.byte	0x05
	.zero		1


	//   ....[131]....
        /*0924*/ 	.word	0x00003b90
        /*0928*/ 	.word	0x000000ff
        /*092c*/ 	.word	0x00000000
        /*0930*/ 	.short	0x010a
        /*0932*/ 	.byte	0x05
	.zero		1


	//   ....[132]....
        /*0934*/ 	.word	0x00003c20
        /*0938*/ 	.word	0x000000ff
        /*093c*/ 	.word	0x00000000
        /*0940*/ 	.short	0x010a
        /*0942*/ 	.byte	0x05
	.zero		1


	//   ....[133]....
        /*0944*/ 	.word	0x00003cb0
        /*0948*/ 	.word	0x000000ff
        /*094c*/ 	.word	0x00000000
        /*0950*/ 	.short	0x010a
        /*0952*/ 	.byte	0x05
	.zero		1


	//   ....[134]....
        /*0954*/ 	.word	0x00003d50
        /*0958*/ 	.word	0x00000000
        /*095c*/ 	.word	0x00000000
        /*0960*/ 	.short	0x010a
        /*0962*/ 	.byte	0xff
	.zero		1


	//   ....[135]....
        /*0964*/ 	.word	0x00003e70
        /*0968*/ 	.word	0x00000002
        /*096c*/ 	.word	0x000002b0
        /*0970*/ 	.short	0x010a
        /*0972*/ 	.byte	0xff
	.zero		1


	//   ....[136]....
        /*0974*/ 	.word	0x00003ee0
        /*0978*/ 	.word	0x00000002
        /*097c*/ 	.word	0x00000000
        /*0980*/ 	.short	0x0101
        /*0982*/ 	.byte	0xff
	.zero		1


	//   ....[137]....
        /*0984*/ 	.word	0x00003f00
        /*0988*/ 	.word	0x000000ff
        /*098c*/ 	.word	0x00000260
        /*0990*/ 	.short	0x010a
        /*0992*/ 	.byte	0x04
	.zero		1


	//   ....[138]....
        /*0994*/ 	.word	0x00004020
        /*0998*/ 	.word	0x00000002
        /*099c*/ 	.word	0x00000250
        /*09a0*/ 	.short	0x010a
        /*09a2*/ 	.byte	0xff
	.zero		1


	//   ....[139]....
        /*09a4*/ 	.word	0x00004120
        /*09a8*/ 	.word	0x00000002
        /*09ac*/ 	.word	0x00000000
        /*09b0*/ 	.short	0x0101
        /*09b2*/ 	.byte	0xff
	.zero		1


	//   ....[140]....
        /*09b4*/ 	.word	0x000041b0
        /*09b8*/ 	.word	0x000000ff
        /*09bc*/ 	.word	0x00000260
        /*09c0*/ 	.short	0x0106
        /*09c2*/ 	.byte	0x04
	.zero		1


	//   ....[141]....
        /*09c4*/ 	.word	0x000041d0
        /*09c8*/ 	.word	0x000000ff
        /*09cc*/ 	.word	0x00000260
        /*09d0*/ 	.short	0x010a
        /*09d2*/ 	.byte	0x04
	.zero		1


	//   ....[142]....
        /*09d4*/ 	.word	0x00004260
        /*09d8*/ 	.word	0x000000ff
        /*09dc*/ 	.word	0x00000260
        /*09e0*/ 	.short	0x0106
        /*09e2*/ 	.byte	0x07
	.zero		1


	//   ....[143]....
        /*09e4*/ 	.word	0x000042a0
        /*09e8*/ 	.word	0x00000000
        /*09ec*/ 	.word	0x00000260
        /*09f0*/ 	.short	0x010a
        /*09f2*/ 	.byte	0xff
	.zero		1


	//   ....[144]....
        /*09f4*/ 	.word	0x00004790
        /*09f8*/ 	.word	0x00000000
        /*09fc*/ 	.word	0x00000250
        /*0a00*/ 	.short	0x010a
        /*0a02*/ 	.byte	0xff
	.zero		1


	//   ....[145]....
        /*0a04*/ 	.word	0x00004890
        /*0a08*/ 	.word	0x00000003
        /*0a0c*/ 	.word	0x00000000
        /*0a10*/ 	.short	0x0101
        /*0a12*/ 	.byte	0xff
	.zero		1


	//   ....[146]....
        /*0a14*/ 	.word	0x000048a0
        /*0a18*/ 	.word	0x000000ff
        /*0a1c*/ 	.word	0x00000000
        /*0a20*/ 	.short	0x010a
        /*0a22*/ 	.byte	0x04
	.zero		1


	//   ....[147]....
        /*0a24*/ 	.word	0x000048c0
        /*0a28*/ 	.word	0x000000ff
        /*0a2c*/ 	.word	0x00000290
        /*0a30*/ 	.short	0x010a
        /*0a32*/ 	.byte	0x13
	.zero		1


	//   ....[148]....
        /*0a34*/ 	.word	0x00004a00
        /*0a38*/ 	.word	0x000000ff
        /*0a3c*/ 	.word	0x00000000
        /*0a40*/ 	.short	0x010a
        /*0a42*/ 	.byte	0x06
	.zero		1


	//   ....[149]....
        /*0a44*/ 	.word	0x00004b00
        /*0a48*/ 	.word	0x000000ff
        /*0a4c*/ 	.word	0x00000000
        /*0a50*/ 	.short	0x010a
        /*0a52*/ 	.byte	0x04
	.zero		1


	//   ....[150]....
        /*0a54*/ 	.word	0x00004ce0
        /*0a58*/ 	.word	0x000000ff
        /*0a5c*/ 	.word	0x00000000
        /*0a60*/ 	.short	0x010a
        /*0a62*/ 	.byte	0x04
	.zero		1


	//   ....[151]....
        /*0a64*/ 	.word	0x00004d70
        /*0a68*/ 	.word	0x000000ff
        /*0a6c*/ 	.word	0x00000000
        /*0a70*/ 	.short	0x010a
        /*0a72*/ 	.byte	0x05
	.zero		1


	//   ....[152]....
        /*0a74*/ 	.word	0x00004e00
        /*0a78*/ 	.word	0x000000ff
        /*0a7c*/ 	.word	0x00000000
        /*0a80*/ 	.short	0x010a
        /*0a82*/ 	.byte	0x05
	.zero		1


	//   ....[153]....
        /*0a84*/ 	.word	0x00004e90
        /*0a88*/ 	.word	0x000000ff
        /*0a8c*/ 	.word	0x00000000
        /*0a90*/ 	.short	0x010a
        /*0a92*/ 	.byte	0x04
	.zero		1


	//   ....[154]....
        /*0a94*/ 	.word	0x00005390
        /*0a98*/ 	.word	0x00000008
        /*0a9c*/ 	.word	0x00000250
        /*0aa0*/ 	.short	0x010a
        /*0aa2*/ 	.byte	0xff
	.zero		1


	//   ....[155]....
        /*0aa4*/ 	.word	0x00005500
        /*0aa8*/ 	.word	0x00000000
        /*0aac*/ 	.word	0x00000000
        /*0ab0*/ 	.short	0x0101
        /*0ab2*/ 	.byte	0xff
	.zero		1


	//   ....[156]....
        /*0ab4*/ 	.word	0x000059e0
        /*0ab8*/ 	.word	0x000000ff
        /*0abc*/ 	.word	0x00000248
        /*0ac0*/ 	.short	0x010a
        /*0ac2*/ 	.byte	0x15
	.zero		1


	//   ....[157]....
        /*0ac4*/ 	.word	0x00005b70
        /*0ac8*/ 	.word	0x000000ff
        /*0acc*/ 	.word	0x00000230
        /*0ad0*/ 	.short	0x010a
        /*0ad2*/ 	.byte	0x15
	.zero		1


	//   ....[158]....
        /*0ad4*/ 	.word	0x00005ce0
        /*0ad8*/ 	.word	0x000000ff
        /*0adc*/ 	.word	0x00000220
        /*0ae0*/ 	.short	0x010b
        /*0ae2*/ 	.byte	0x15
	.zero		1


	//   ....[159]....
        /*0ae4*/ 	.word	0x00005d00
        /*0ae8*/ 	.word	0x000000ff
        /*0aec*/ 	.word	0x00000000
        /*0af0*/ 	.short	0x0101
        /*0af2*/ 	.byte	0x04
	.zero		1


	//   ....[160]....
        /*0af4*/ 	.word	0x00005d10
        /*0af8*/ 	.word	0x000000ff
        /*0afc*/ 	.word	0x00000238
        /*0b00*/ 	.short	0x010a
        /*0b02*/ 	.byte	0x15
	.zero		1


	//   ....[161]....
        /*0b04*/ 	.word	0x00005f00
        /*0b08*/ 	.word	0x000000ff
        /*0b0c*/ 	.word	0x00000228
        /*0b10*/ 	.short	0x010b
        /*0b12*/ 	.byte	0x15
	.zero		1


	//   ....[162]....
        /*0b14*/ 	.word	0x00005f10
        /*0b18*/ 	.word	0x000000ff
        /*0b1c*/ 	.word	0x00000000
        /*0b20*/ 	.short	0x0101
        /*0b22*/ 	.byte	0x26
	.zero		1


	//   ....[163]....
        /*0b24*/ 	.word	0x00005f40
        /*0b28*/ 	.word	0x000000ff
        /*0b2c*/ 	.word	0x00000230
        /*0b30*/ 	.short	0x010a
        /*0b32*/ 	.byte	0x15
	.zero		1


	//   ....[164]....
        /*0b34*/ 	.word	0x00005f80
        /*0b38*/ 	.word	0x00000000
        /*0b3c*/ 	.word	0x00000238
        /*0b40*/ 	.short	0x010a
        /*0b42*/ 	.byte	0xff
	.zero		1


	//   ....[165]....
        /*0b44*/ 	.word	0x00006290
        /*0b48*/ 	.word	0x00000003
        /*0b4c*/ 	.word	0x00000250
        /*0b50*/ 	.short	0x010a
        /*0b52*/ 	.byte	0xff
	.zero		1


	//   ....[166]....
        /*0b54*/ 	.word	0x00006410
        /*0b58*/ 	.word	0x00000000
        /*0b5c*/ 	.word	0x00000000
        /*0b60*/ 	.short	0x0101
        /*0b62*/ 	.byte	0xff
	.zero		1


	//   ....[167]....
        /*0b64*/ 	.word	0x00006f20
        /*0b68*/ 	.word	0x00000003
        /*0b6c*/ 	.word	0x00000220
        /*0b70*/ 	.short	0x010a
        /*0b72*/ 	.byte	0xff
	.zero		1


	//   ....[168]....
        /*0b74*/ 	.word	0x00006f60
        /*0b78*/ 	.word	0x0000002b
        /*0b7c*/ 	.word	0x00000270
        /*0b80*/ 	.short	0x010a
        /*0b82*/ 	.byte	0xff
	.zero		1


	//   ....[169]....
        /*0b84*/ 	.word	0x000070a0
        /*0b88*/ 	.word	0x00000003
        /*0b8c*/ 	.word	0x00000220
        /*0b90*/ 	.short	0x010a
        /*0b92*/ 	.byte	0xff
	.zero		1


	//   ....[170]....
        /*0b94*/ 	.word	0x000071c0
        /*0b98*/ 	.word	0x00000000
        /*0b9c*/ 	.word	0x00000000
        /*0ba0*/ 	.short	0x0101
        /*0ba2*/ 	.byte	0xff
	.zero		1


	//   ....[171]....
        /*0ba4*/ 	.word	0x00007240
        /*0ba8*/ 	.word	0x0000002b
        /*0bac*/ 	.word	0x00000270
        /*0bb0*/ 	.short	0x010a
        /*0bb2*/ 	.byte	0xff
	.zero		1


	//   ....[172]....
        /*0bb4*/ 	.word	0x00007db0
        /*0bb8*/ 	.word	0x00000003
        /*0bbc*/ 	.word	0x00000220
        /*0bc0*/ 	.short	0x010a
        /*0bc2*/ 	.byte	0xff
	.zero		1


	//   ....[173]....
        /*0bc4*/ 	.word	0x00007e60
        /*0bc8*/ 	.word	0x00000003
        /*0bcc*/ 	.word	0x00000220
        /*0bd0*/ 	.short	0x010a
        /*0bd2*/ 	.byte	0xff
	.zero		1


	//   ....[174]....
        /*0bd4*/ 	.word	0x00007f80
        /*0bd8*/ 	.word	0x00000000
        /*0bdc*/ 	.word	0x00000000
        /*0be0*/ 	.short	0x0101
        /*0be2*/ 	.byte	0xff
	.zero		1


	//   ....[175]....
        /*0be4*/ 	.word	0x00008390
        /*0be8*/ 	.word	0x000000ff
        /*0bec*/ 	.word	0x00000000
        /*0bf0*/ 	.short	0x0101
        /*0bf2*/ 	.byte	0x04
	.zero		1


	//   ....[176]....
        /*0bf4*/ 	.word	0x00008c90
        /*0bf8*/ 	.word	0x00000000
        /*0bfc*/ 	.word	0x000002c0
        /*0c00*/ 	.short	0x010a
        /*0c02*/ 	.byte	0xff
	.zero		1


	//   ....[177]....
        /*0c04*/ 	.word	0x00008cf0
        /*0c08*/ 	.word	0x00000000
        /*0c0c*/ 	.word	0x00000110
        /*0c10*/ 	.short	0x010a
        /*0c12*/ 	.byte	0xff
	.zero		1


	//   ....[178]....
        /*0c14*/ 	.word	0x00008d50
        /*0c18*/ 	.word	0x00000000
        /*0c1c*/ 	.word	0x00000110
        /*0c20*/ 	.short	0x010a
        /*0c22*/ 	.byte	0xff
	.zero		1


	//   ....[179]....
        /*0c24*/ 	.word	0x00008da0
        /*0c28*/ 	.word	0x00000003
        /*0c2c*/ 	.word	0x00000250
        /*0c30*/ 	.short	0x010a
        /*0c32*/ 	.byte	0xff
	.zero		1


	//   ....[180]....
        /*0c34*/ 	.word	0x00008e00
        /*0c38*/ 	.word	0x00000000
        /*0c3c*/ 	.word	0x00000000
        /*0c40*/ 	.short	0x010a
        /*0c42*/ 	.byte	0xff
	.zero		1


	//   ....[181]....
        /*0c44*/ 	.word	0x00008e60
        /*0c48*/ 	.word	0x00000000
        /*0c4c*/ 	.word	0x00000000
        /*0c50*/ 	.short	0x010a
        /*0c52*/ 	.byte	0xff
	.zero		1


	//   ....[182]....
        /*0c54*/ 	.word	0x00008ec0
        /*0c58*/ 	.word	0x00000000
        /*0c5c*/ 	.word	0x00000000
        /*0c60*/ 	.short	0x010a
        /*0c62*/ 	.byte	0xff
	.zero		1


	//   ....[183]....
        /*0c64*/ 	.word	0x00008f20
        /*0c68*/ 	.word	0x00000000
        /*0c6c*/ 	.word	0x00000000
        /*0c70*/ 	.short	0x010a
        /*0c72*/ 	.byte	0xff
	.zero		1


	//   ....[184]....
        /*0c74*/ 	.word	0x00008f80
        /*0c78*/ 	.word	0x00000000
        /*0c7c*/ 	.word	0x00000000
        /*0c80*/ 	.short	0x010a
        /*0c82*/ 	.byte	0xff
	.zero		1


	//   ....[185]....
        /*0c84*/ 	.word	0x00008fe0
        /*0c88*/ 	.word	0x00000000
        /*0c8c*/ 	.word	0x00000000
        /*0c90*/ 	.short	0x010a
        /*0c92*/ 	.byte	0xff
	.zero		1


	//   ....[186]....
        /*0c94*/ 	.word	0x00009040
        /*0c98*/ 	.word	0x00000000
        /*0c9c*/ 	.word	0x00000000
        /*0ca0*/ 	.short	0x010a
        /*0ca2*/ 	.byte	0xff
	.zero		1


	//   ....[187]....
        /*0ca4*/ 	.word	0x000090a0
        /*0ca8*/ 	.word	0x00000000
        /*0cac*/ 	.word	0x00000000
        /*0cb0*/ 	.short	0x010a
        /*0cb2*/ 	.byte	0xff
	.zero		1


	//   ....[188]....
        /*0cb4*/ 	.word	0x00009100
        /*0cb8*/ 	.word	0x00000000
        /*0cbc*/ 	.word	0x00000000
        /*0cc0*/ 	.short	0x010a
        /*0cc2*/ 	.byte	0xff
	.zero		1


	//   ....[189]....
        /*0cc4*/ 	.word	0x00009160
        /*0cc8*/ 	.word	0x00000000
        /*0ccc*/ 	.word	0x00000000
        /*0cd0*/ 	.short	0x010a
        /*0cd2*/ 	.byte	0xff
	.zero		1


	//   ....[190]....
        /*0cd4*/ 	.word	0x000091c0
        /*0cd8*/ 	.word	0x00000000
        /*0cdc*/ 	.word	0x00000000
        /*0ce0*/ 	.short	0x010a
        /*0ce2*/ 	.byte	0xff
	.zero		1


	//   ....[191]....
        /*0ce4*/ 	.word	0x00009220
        /*0ce8*/ 	.word	0x00000000
        /*0cec*/ 	.word	0x00000000
        /*0cf0*/ 	.short	0x010a
        /*0cf2*/ 	.byte	0xff
	.zero		1


	//   ....[192]....
        /*0cf4*/ 	.word	0x00009280
        /*0cf8*/ 	.word	0x00000000
        /*0cfc*/ 	.word	0x00000000
        /*0d00*/ 	.short	0x010a
        /*0d02*/ 	.byte	0xff
	.zero		1


	//   ....[193]....
        /*0d04*/ 	.word	0x000092e0
        /*0d08*/ 	.word	0x00000000
        /*0d0c*/ 	.word	0x00000000
        /*0d10*/ 	.short	0x010a
        /*0d12*/ 	.byte	0xff
	.zero		1


	//   ....[194]....
        /*0d14*/ 	.word	0x00009340
        /*0d18*/ 	.word	0x00000000
        /*0d1c*/ 	.word	0x00000000
        /*0d20*/ 	.short	0x010a
        /*0d22*/ 	.byte	0xff
	.zero		1


	//   ....[195]....
        /*0d24*/ 	.word	0x000093a0
        /*0d28*/ 	.word	0x00000000
        /*0d2c*/ 	.word	0x00000000
        /*0d30*/ 	.short	0x010a
        /*0d32*/ 	.byte	0xff
	.zero		1


	//   ....[196]....
        /*0d34*/ 	.word	0x00009400
        /*0d38*/ 	.word	0x00000000
        /*0d3c*/ 	.word	0x00000000
        /*0d40*/ 	.short	0x010a
        /*0d42*/ 	.byte	0xff
	.zero		1


	//   ....[197]....
        /*0d44*/ 	.word	0x00009460
        /*0d48*/ 	.word	0x00000000
        /*0d4c*/ 	.word	0x00000000
        /*0d50*/ 	.short	0x010a
        /*0d52*/ 	.byte	0xff
	.zero		1


	//   ....[198]....
        /*0d54*/ 	.word	0x000094c0
        /*0d58*/ 	.word	0x00000000
        /*0d5c*/ 	.word	0x00000000
        /*0d60*/ 	.short	0x010a
        /*0d62*/ 	.byte	0xff
	.zero		1


	//   ....[199]....
        /*0d64*/ 	.word	0x00009520
        /*0d68*/ 	.word	0x00000000
        /*0d6c*/ 	.word	0x00000000
        /*0d70*/ 	.short	0x010a
        /*0d72*/ 	.byte	0xff
	.zero		1


	//   ....[200]....
        /*0d74*/ 	.word	0x00009580
        /*0d78*/ 	.word	0x00000000
        /*0d7c*/ 	.word	0x00000000
        /*0d80*/ 	.short	0x010a
        /*0d82*/ 	.byte	0xff
	.zero		1


	//   ....[201]....
        /*0d84*/ 	.word	0x000095e0
        /*0d88*/ 	.word	0x00000000
        /*0d8c*/ 	.word	0x00000000
        /*0d90*/ 	.short	0x010a
        /*0d92*/ 	.byte	0xff
	.zero		1


	//   ....[202]....
        /*0d94*/ 	.word	0x00009640
        /*0d98*/ 	.word	0x00000000
        /*0d9c*/ 	.word	0x00000000
        /*0da0*/ 	.short	0x010a
        /*0da2*/ 	.byte	0xff
	.zero		1


	//   ....[203]....
        /*0da4*/ 	.word	0x000096a0
        /*0da8*/ 	.word	0x00000000
        /*0dac*/ 	.word	0x00000000
        /*0db0*/ 	.short	0x010a
        /*0db2*/ 	.byte	0xff
	.zero		1


	//   ....[204]....
        /*0db4*/ 	.word	0x00009700
        /*0db8*/ 	.word	0x00000000
        /*0dbc*/ 	.word	0x00000000
        /*0dc0*/ 	.short	0x010a
        /*0dc2*/ 	.byte	0xff
	.zero		1


	//   ....[205]....
        /*0dc4*/ 	.word	0x00009760
        /*0dc8*/ 	.word	0x00000000
        /*0dcc*/ 	.word	0x00000000
        /*0dd0*/ 	.short	0x010a
        /*0dd2*/ 	.byte	0xff
	.zero		1


	//   ....[206]....
        /*0dd4*/ 	.word	0x000097c0
        /*0dd8*/ 	.word	0x00000000
        /*0ddc*/ 	.word	0x00000000
        /*0de0*/ 	.short	0x010a
        /*0de2*/ 	.byte	0xff
	.zero		1


	//   ....[207]....
        /*0de4*/ 	.word	0x00009820
        /*0de8*/ 	.word	0x00000000
        /*0dec*/ 	.word	0x00000000
        /*0df0*/ 	.short	0x010a
        /*0df2*/ 	.byte	0xff
	.zero		1


	//   ....[208]....
        /*0df4*/ 	.word	0x00009880
        /*0df8*/ 	.word	0x00000000
        /*0dfc*/ 	.word	0x00000000
        /*0e00*/ 	.short	0x010a
        /*0e02*/ 	.byte	0xff
	.zero		1


	//   ....[209]....
        /*0e04*/ 	.word	0x000098e0
        /*0e08*/ 	.word	0x00000000
        /*0e0c*/ 	.word	0x00000000
        /*0e10*/ 	.short	0x010a
        /*0e12*/ 	.byte	0xff
	.zero		1


	//   ....[210]....
        /*0e14*/ 	.word	0x00009940
        /*0e18*/ 	.word	0x00000000
        /*0e1c*/ 	.word	0x00000000
        /*0e20*/ 	.short	0x010a
        /*0e22*/ 	.byte	0xff
	.zero		1


	//   ....[211]....
        /*0e24*/ 	.word	0x000099a0
        /*0e28*/ 	.word	0x00000000
        /*0e2c*/ 	.word	0x00000000
        /*0e30*/ 	.short	0x010a
        /*0e32*/ 	.byte	0xff
	.zero		1


	//   ....[212]....
        /*0e34*/ 	.word	0x00009a00
        /*0e38*/ 	.word	0x00000000
        /*0e3c*/ 	.word	0x00000000
        /*0e40*/ 	.short	0x010a
        /*0e42*/ 	.byte	0xff
	.zero		1


	//   ....[213]....
        /*0e44*/ 	.word	0x00009a50
        /*0e48*/ 	.word	0x00000002
        /*0e4c*/ 	.word	0x000002b0
        /*0e50*/ 	.short	0x010a
        /*0e52*/ 	.byte	0xff
	.zero		1


	//   ....[214]....
        /*0e54*/ 	.word	0x00009ab0
        /*0e58*/ 	.word	0x00000002
        /*0e5c*/ 	.word	0x00000260
        /*0e60*/ 	.short	0x010a
        /*0e62*/ 	.byte	0xff
	.zero		1


	//   ....[215]....
        /*0e64*/ 	.word	0x00009b00
        /*0e68*/ 	.word	0x00000002
        /*0e6c*/ 	.word	0x00000250
        /*0e70*/ 	.short	0x010a
        /*0e72*/ 	.byte	0xff
	.zero		1


	//   ....[216]....
        /*0e74*/ 	.word	0x00009b60
        /*0e78*/ 	.word	0x00000000
        /*0e7c*/ 	.word	0x00000260
        /*0e80*/ 	.short	0x010a
        /*0e82*/ 	.byte	0xff
	.zero		1


	//   ....[217]....
        /*0e84*/ 	.word	0x00009bb0
        /*0e88*/ 	.word	0x00000000
        /*0e8c*/ 	.word	0x00000250
        /*0e90*/ 	.short	0x010a
        /*0e92*/ 	.byte	0xff
	.zero		1


	//   ....[218]....
        /*0e94*/ 	.word	0x00009c10
        /*0e98*/ 	.word	0x00000002
        /*0e9c*/ 	.word	0x00000290
        /*0ea0*/ 	.short	0x010a
        /*0ea2*/ 	.byte	0xff
	.zero		1


	//   ....[219]....
        /*0ea4*/ 	.word	0x00009c70
        /*0ea8*/ 	.word	0x00000000
        /*0eac*/ 	.word	0x00000000
        /*0eb0*/ 	.short	0x010a
        /*0eb2*/ 	.byte	0xff
	.zero		1


	//   ....[220]....
        /*0eb4*/ 	.word	0x00009cd0
        /*0eb8*/ 	.word	0x00000000
        /*0ebc*/ 	.word	0x00000000
        /*0ec0*/ 	.short	0x010a
        /*0ec2*/ 	.byte	0xff
	.zero		1


	//   ....[221]....
        /*0ec4*/ 	.word	0x00009d30
        /*0ec8*/ 	.word	0x00000000
        /*0ecc*/ 	.word	0x00000000
        /*0ed0*/ 	.short	0x010a
        /*0ed2*/ 	.byte	0xff
	.zero		1


	//   ....[222]....
        /*0ed4*/ 	.word	0x00009d90
        /*0ed8*/ 	.word	0x00000000
        /*0edc*/ 	.word	0x00000000
        /*0ee0*/ 	.short	0x010a
        /*0ee2*/ 	.byte	0xff
	.zero		1


	//   ....[223]....
        /*0ee4*/ 	.word	0x00009df0
        /*0ee8*/ 	.word	0x00000000
        /*0eec*/ 	.word	0x00000000
        /*0ef0*/ 	.short	0x010a
        /*0ef2*/ 	.byte	0xff
	.zero		1


	//   ....[224]....
        /*0ef4*/ 	.word	0x00009e40
        /*0ef8*/ 	.word	0x00000008
        /*0efc*/ 	.word	0x00000250
        /*0f00*/ 	.short	0x010a
        /*0f02*/ 	.byte	0xff
	.zero		1


	//   ....[225]....
        /*0f04*/ 	.word	0x00009ea0
        /*0f08*/ 	.word	0x00000000
        /*0f0c*/ 	.word	0x00000248
        /*0f10*/ 	.short	0x010a
        /*0f12*/ 	.byte	0xff
	.zero		1


	//   ....[226]....
        /*0f14*/ 	.word	0x00009f00
        /*0f18*/ 	.word	0x00000000
        /*0f1c*/ 	.word	0x00000230
        /*0f20*/ 	.short	0x010a
        /*0f22*/ 	.byte	0xff
	.zero		1


	//   ....[227]....
        /*0f24*/ 	.word	0x00009f60
        /*0f28*/ 	.word	0x00000000
        /*0f2c*/ 	.word	0x00000238
        /*0f30*/ 	.short	0x010a
        /*0f32*/ 	.byte	0xff
	.zero		1


	//   ....[228]....
        /*0f34*/ 	.word	0x00009fc0
        /*0f38*/ 	.word	0x00000000
        /*0f3c*/ 	.word	0x00000230
        /*0f40*/ 	.short	0x010a
        /*0f42*/ 	.byte	0xff
	.zero		1


	//   ....[229]....
        /*0f44*/ 	.word	0x0000a010
        /*0f48*/ 	.word	0x00000003
        /*0f4c*/ 	.word	0x00000250
        /*0f50*/ 	.short	0x010a
        /*0f52*/ 	.byte	0xff
	.zero		1


	//   ....[230]....
        /*0f54*/ 	.word	0x0000a060
        /*0f58*/ 	.word	0x00000003
        /*0f5c*/ 	.word	0x00000220
        /*0f60*/ 	.short	0x010a
        /*0f62*/ 	.byte	0xff
	.zero		1


	//   ....[231]....
        /*0f64*/ 	.word	0x0000a0b0
        /*0f68*/ 	.word	0x0000002b
        /*0f6c*/ 	.word	0x00000270
        /*0f70*/ 	.short	0x010a
        /*0f72*/ 	.byte	0xff
	.zero		1


	//   ....[232]....
        /*0f74*/ 	.word	0x0000a100
        /*0f78*/ 	.word	0x00000003
        /*0f7c*/ 	.word	0x00000220
        /*0f80*/ 	.short	0x010a
        /*0f82*/ 	.byte	0xff
	.zero		1


	//----- nvinfo : EIATTR_NUM_MBARRIERS
	.align		4
.L_47:
        /*0f84*/ 	.byte	0x03, 0x38
        /*0f86*/ 	.short	0x005a


	//----- nvinfo : EIATTR_EXIT_INSTR_OFFSETS
	.align		4
        /*0f88*/ 	.byte	0x04, 0x1c
        /*0f8a*/ 	.short	(.L_49 - .L_48)


	//   ....[0]....
.L_48:
        /*0f8c*/ 	.word	0x00003d80


	//   ....[1]....
        /*0f90*/ 	.word	0x00004270


	//   ....[2]....
        /*0f94*/ 	.word	0x000042d0


	//   ....[3]....
        /*0f98*/ 	.word	0x000050f0


	//   ....[4]....
        /*0f9c*/ 	.word	0x00005fb0


	//   ....[5]....
        /*0fa0*/ 	.word	0x00005ff0


	//   ....[6]....
        /*0fa4*/ 	.word	0x00008c80


	//----- nvinfo : EIATTR_MAX_THREADS
	.align		4
.L_49:
        /*0fa8*/ 	.byte	0x04, 0x05
        /*0faa*/ 	.short	(.L_51 - .L_50)
.L_50:
        /*0fac*/ 	.word	0x00000100
        /*0fb0*/ 	.word	0x00000001
        /*0fb4*/ 	.word	0x00000001


	//----- nvinfo : EIATTR_CRS_STACK_SIZE
	.align		4
.L_51:
        /*0fb8*/ 	.byte	0x04, 0x1e
        /*0fba*/ 	.short	(.L_53 - .L_52)
.L_52:
        /*0fbc*/ 	.word	0x00000000


	//----- nvinfo : EIATTR_CBANK_PARAM_SIZE
	.align		4
.L_53:
        /*0fc0*/ 	.byte	0x03, 0x19
        /*0fc2*/ 	.short	0x0800


	//----- nvinfo : EIATTR_PARAM_CBANK
	.align		4
        /*0fc4*/ 	.byte	0x04, 0x0a
        /*0fc6*/ 	.short	(.L_55 - .L_54)
	.align		4
.L_54:
        /*0fc8*/ 	.word	index@(.nv.constant0._ZN7cutlass13device_kernelINS_4gemm6kernel13GemmUniversalIN4cute5tupleIJiiiiEEENS1_10collective13CollectiveMmaINS1_35MainloopSm100TmaUmmaWarpSpecializedILi34ELi2ELi4ENS5_IJNS4_1CILi2EEENSA_ILi1EEESC_EEEEENS5_IJNSA_ILi64EEENSA_ILi128EEENSA_ILi32EEEEEEaNS5_IJlSC_lEEEaSJ_NS4_8TiledMMAINS4_8MMA_AtomIJNS4_15SM100_MMA_S8_SSIaaiLi64ELi128ELNS4_4UMMA5MajorE0ELSO_0ELNSN_8SaturateE0EEEEEENS4_6LayoutINS5_IJSC_SC_SC_EEENS5_IJNSA_ILi0EEESU_SU_EEEEENS5_IJNS4_10UnderscoreESX_SX_EEEEENS4_13SM90_TMA_LOADENS4_14ComposedLayoutINS4_7SwizzleILi1ELi4ELi3EEENS4_18smem_ptr_flag_bitsILi8EEENSS_INS5_IJNSA_ILi8EEESH_EEENS5_IJSH_SC_EEEEEEEvNS4_8identityENS4_23SM90_TMA_LOAD_MULTICASTES1A_vS1B_EENS_8epilogue10collective18CollectiveEpilogueINS1E_23Sm100TmaWarpSpecializedILi2ELi2ELi32ELb0ELb0EEEJSI_NS5_IJNSS_ISF_SC_EES1J_EEEaSJ_aSJ_NS1E_6fusion15FusionCallbacksIS1I_NS1L_17LinearCombinationIaiaiLNS_15FloatRoundStyleE2EEESI_S1K_JEEENS4_5SM1004TMEM4LOAD26SM100_TMEM_LOAD_16dp32b32xES10_NS11_INS12_ILi2ELi4ELi3EEES15_NSS_INS5_IJS16_SF_EEENS5_IJSF_SC_EEEEEEENS4_39AutoVectorizingCopyWithAssumedAlignmentILi128EEENS4_14SM90_TMA_STOREES1Z_S21_S21_EEEvvEEEEvNT_6ParamsE)
        /*0fcc*/ 	.short	0x0380
        /*0fce*/ 	.short	0x0800


	//----- nvinfo : EIATTR_SW_WAR
	.align		4
.L_55:
        /*0fd0*/ 	.byte	0x04, 0x36
        /*0fd2*/ 	.short	(.L_57 - .L_56)
.L_56:
        /*0fd4*/ 	.word	0x00000008
.L_57:


//--------------------- .nv.callgraph             --------------------------
	.section	.nv.callgraph,"",@"SHT_CUDA_CALLGRAPH"
	.align	4
	.sectionentsize	8
	.align		4
        /*0000*/ 	.word	0x00000000
	.align		4
        /*0004*/ 	.word	0xffffffff
	.align		4
        /*0008*/ 	.word	index@(_ZN7cutlass13device_kernelINS_4gemm6kernel13GemmUniversalIN4cute5tupleIJiiiiEEENS1_10collective13CollectiveMmaINS1_35MainloopSm100TmaUmmaWarpSpecializedILi34ELi2ELi4ENS5_IJNS4_1CILi2EEENSA_ILi1EEESC_EEEEENS5_IJNSA_ILi64EEENSA_ILi128EEENSA_ILi32EEEEEEaNS5_IJlSC_lEEEaSJ_NS4_8TiledMMAINS4_8MMA_AtomIJNS4_15SM100_MMA_S8_SSIaaiLi64ELi128ELNS4_4UMMA5MajorE0ELSO_0ELNSN_8SaturateE0EEEEEENS4_6LayoutINS5_IJSC_SC_SC_EEENS5_IJNSA_ILi0EEESU_SU_EEEEENS5_IJNS4_10UnderscoreESX_SX_EEEEENS4_13SM90_TMA_LOADENS4_14ComposedLayoutINS4_7SwizzleILi1ELi4ELi3EEENS4_18smem_ptr_flag_bitsILi8EEENSS_INS5_IJNSA_ILi8EEESH_EEENS5_IJSH_SC_EEEEEEEvNS4_8identityENS4_23SM90_TMA_LOAD_MULTICASTES1A_vS1B_EENS_8epilogue10collective18CollectiveEpilogueINS1E_23Sm100TmaWarpSpecializedILi2ELi2ELi32ELb0ELb0EEEJSI_NS5_IJNSS_ISF_SC_EES1J_EEEaSJ_aSJ_NS1E_6fusion15FusionCallbacksIS1I_NS1L_17LinearCombinationIaiaiLNS_15FloatRoundStyleE2EEESI_S1K_JEEENS4_5SM1004TMEM4LOAD26SM100_TMEM_LOAD_16dp32b32xES10_NS11_INS12_ILi2ELi4ELi3EEES15_NSS_INS5_IJS16_SF_EEENS5_IJSF_SC_EEEEEEENS4_39AutoVectorizingCopyWithAssumedAlignmentILi128EEENS4_14SM90_TMA_STOREES1Z_S21_S21_EEEvvEEEEvNT_6ParamsE)
	.align		4
        /*000c*/ 	.word	index@(__assertfail)
	.align		4
        /*0010*/ 	.word	0x00000000
	.align		4
        /*0014*/ 	.word	0xfffffffe
	.align		4
        /*0018*/ 	.word	0x00000000
	.align		4
        /*001c*/ 	.word	0xfffffffd
	.align		4
        /*0020*/ 	.word	0x00000000
	.align		4
        /*0024*/ 	.word	0xfffffffc


//--------------------- .nv.constant4             --------------------------
	.section	.nv.constant4,"a",@progbits
	.align	8
	.align		8
.nv.constant4:
        /*0000*/ 	.dword	__assertfail
	.align		8
        /*0008*/ 	.dword	__unnamed_1
	.align		8
        /*0010*/ 	.dword	__unnamed_2
	.align		8
        /*0018*/ 	.dword	_ZN39_INTERNAL_1bbeeef7_4_k_cu_1ccd37a5_98284cuda3std3__45__cpo5beginE
	.align		8
        /*0020*/ 	.dword	_ZN39_INTERNAL_1bbeeef7_4_k_cu_1ccd37a5_98284cuda3std3__45__cpo3endE
	.align		8
        /*0028*/ 	.dword	_ZN39_INTERNAL_1bbeeef7_4_k_cu_1ccd37a5_98284cuda3std3__45__cpo6cbeginE
	.align		8
        /*0030*/ 	.dword	_ZN39_INTERNAL_1bbeeef7_4_k_cu_1ccd37a5_98284cuda3std3__45__cpo4cendE
	.align		8
        /*0038*/ 	.dword	_ZN39_INTERNAL_1bbeeef7_4_k_cu_1ccd37a5_98284cuda3std3__441_GLOBAL__N__1bbeeef7_4_k_cu_1ccd37a5_98286ignoreE
	.align		8
        /*0040*/ 	.dword	_ZN39_INTERNAL_1bbeeef7_4_k_cu_1ccd37a5_98284cuda3std3__419piecewise_constructE
	.align		8
        /*0048*/ 	.dword	_ZN39_INTERNAL_1bbeeef7_4_k_cu_1ccd37a5_98284cuda3std3__48in_placeE
	.align		8
        /*0050*/ 	.dword	_ZN39_INTERNAL_1bbeeef7_4_k_cu_1ccd37a5_98284cuda3std6ranges3__45__cpo4swapE
	.align		8
        /*0058*/ 	.dword	_ZN39_INTERNAL_1bbeeef7_4_k_cu_1ccd37a5_98284cuda3std6ranges3__45__cpo9iter_moveE
	.align		8
        /*0060*/ 	.dword	_ZN39_INTERNAL_1bbeeef7_4_k_cu_1ccd37a5_98284cute7productE
	.align		8
        /*0068*/ 	.dword	_ZN39_INTERNAL_1bbeeef7_4_k_cu_1ccd37a5_98284cute1_E
	.align		8
        /*0070*/ 	.dword	$str$25
	.align		8
        /*0078*/ 	.dword	$str$26
	.align		8
        /*0080*/ 	.dword	$str$27
	.align		8
        /*0088*/ 	.dword	$str$28


//--------------------- .text._ZN7cutlass13device_kernelINS_4gemm6kernel13GemmUniversalIN4cute5tupleIJiiiiEEENS1_10collective13CollectiveMmaINS1_35MainloopSm100TmaUmmaWarpSpecializedILi34ELi2ELi4ENS5_IJNS4_1CILi2EEENSA_ILi1EEESC_EEEEENS5_IJNSA_ILi64EEENSA_ILi128EEENSA_ILi32EEEEEEaNS5_IJlSC_lEEEaSJ_NS4_8TiledMMAINS4_8MMA_AtomIJNS4_15SM100_MMA_S8_SSIaaiLi64ELi128ELNS4_4UMMA5MajorE0ELSO_0ELNSN_8SaturateE0EEEEEENS4_6LayoutINS5_IJSC_SC_SC_EEENS5_IJNSA_ILi0EEESU_SU_EEEEENS5_IJNS4_10UnderscoreESX_SX_EEEEENS4_13SM90_TMA_LOADENS4_14ComposedLayoutINS4_7SwizzleILi1ELi4ELi3EEENS4_18smem_ptr_flag_bitsILi8EEENSS_INS5_IJNSA_ILi8EEESH_EEENS5_IJSH_SC_EEEEEEEvNS4_8identityENS4_23SM90_TMA_LOAD_MULTICASTES1A_vS1B_EENS_8epilogue10collective18CollectiveEpilogueINS1E_23Sm100TmaWarpSpecializedILi2ELi2ELi32ELb0ELb0EEEJSI_NS5_IJNSS_ISF_SC_EES1J_EEEaSJ_aSJ_NS1E_6fusion15FusionCallbacksIS1I_NS1L_17LinearCombinationIaiaiLNS_15FloatRoundStyleE2EEESI_S1K_JEEENS4_5SM1004TMEM4LOAD26SM100_TMEM_LOAD_16dp32b32xES10_NS11_INS12_ILi2ELi4ELi3EEES15_NSS_INS5_IJS16_SF_EEENS5_IJSF_SC_EEEEEEENS4_39AutoVectorizingCopyWithAssumedAlignmentILi128EEENS4_14SM90_TMA_STOREES1Z_S21_S21_EEEvvEEEEvNT_6ParamsE --------------------------
	.section	.text._ZN7cutlass13device_kernelINS_4gemm6kernel13GemmUniversalIN4cute5tupleIJiiiiEEENS1_10collective13CollectiveMmaINS1_35MainloopSm100TmaUmmaWarpSpecializedILi34ELi2ELi4ENS5_IJNS4_1CILi2EEENSA_ILi1EEESC_EEEEENS5_IJNSA_ILi64EEENSA_ILi128EEENSA_ILi32EEEEEEaNS5_IJlSC_lEEEaSJ_NS4_8TiledMMAINS4_8MMA_AtomIJNS4_15SM100_MMA_S8_SSIaaiLi64ELi128ELNS4_4UMMA5MajorE0ELSO_0ELNSN_8SaturateE0EEEEEENS4_6LayoutINS5_IJSC_SC_SC_EEENS5_IJNSA_ILi0EEESU_SU_EEEEENS5_IJNS4_10UnderscoreESX_SX_EEEEENS4_13SM90_TMA_LOADENS4_14ComposedLayoutINS4_7SwizzleILi1ELi4ELi3EEENS4_18smem_ptr_flag_bitsILi8EEENSS_INS5_IJNSA_ILi8EEESH_EEENS5_IJSH_SC_EEEEEEEvNS4_8identityENS4_23SM90_TMA_LOAD_MULTICASTES1A_vS1B_EENS_8epilogue10collective18CollectiveEpilogueINS1E_23Sm100TmaWarpSpecializedILi2ELi2ELi32ELb0ELb0EEEJSI_NS5_IJNSS_ISF_SC_EES1J_EEEaSJ_aSJ_NS1E_6fusion15FusionCallbacksIS1I_NS1L_17LinearCombinationIaiaiLNS_15FloatRoundStyleE2EEESI_S1K_JEEENS4_5SM1004TMEM4LOAD26SM100_TMEM_LOAD_16dp32b32xES10_NS11_INS12_ILi2ELi4ELi3EEES15_NSS_INS5_IJS16_SF_EEENS5_IJSF_SC_EEEEEEENS4_39AutoVectorizingCopyWithAssumedAlignmentILi128EEENS4_14SM90_TMA_STOREES1Z_S21_S21_EEEvvEEEEvNT_6ParamsE,"ax",@progbits
	.align	128
.text._ZN7cutlass13device_kernelINS_4gemm6kernel13GemmUniversalIN4cute5tupleIJiiiiEEENS1_10collective13CollectiveMmaINS1_35MainloopSm100TmaUmmaWarpSpecializedILi34ELi2ELi4ENS5_IJNS4_1CILi2EEENSA_ILi1EEESC_EEEEENS5_IJNSA_ILi64EEENSA_ILi128EEENSA_ILi32EEEEEEaNS5_IJlSC_lEEEaSJ_NS4_8TiledMMAINS4_8MMA_AtomIJNS4_15SM100_MMA_S8_SSIaaiLi64ELi128ELNS4_4UMMA5MajorE0ELSO_0ELNSN_8SaturateE0EEEEEENS4_6LayoutINS5_IJSC_SC_SC_EEENS5_IJNSA_ILi0EEESU_SU_EEEEENS5_IJNS4_10UnderscoreESX_SX_EEEEENS4_13SM90_TMA_LOADENS4_14ComposedLayoutINS4_7SwizzleILi1ELi4ELi3EEENS4_18smem_ptr_flag_bitsILi8EEENSS_INS5_IJNSA_ILi8EEESH_EEENS5_IJSH_SC_EEEEEEEvNS4_8identityENS4_23SM90_TMA_LOAD_MULTICASTES1A_vS1B_EENS_8epilogue10collective18CollectiveEpilogueINS1E_23Sm100TmaWarpSpecializedILi2ELi2ELi32ELb0ELb0EEEJSI_NS5_IJNSS_ISF_SC_EES1J_EEEaSJ_aSJ_NS1E_6fusion15FusionCallbacksIS1I_NS1L_17LinearCombinationIaiaiLNS_15FloatRoundStyleE2EEESI_S1K_JEEENS4_5SM1004TMEM4LOAD26SM100_TMEM_LOAD_16dp32b32xES10_NS11_INS12_ILi2ELi4ELi3EEES15_NSS_INS5_IJS16_SF_EEENS5_IJSF_SC_EEEEEEENS4_39AutoVectorizingCopyWithAssumedAlignmentILi128EEENS4_14SM90_TMA_STOREES1Z_S21_S21_EEEvvEEEEvNT_6ParamsE:
        .type           _ZN7cutlass13device_kernelINS_4gemm6kernel13GemmUniversalIN4cute5tupleIJiiiiEEENS1_10collective13CollectiveMmaINS1_35MainloopSm100TmaUmmaWarpSpecializedILi34ELi2ELi4ENS5_IJNS4_1CILi2EEENSA_ILi1EEESC_EEEEENS5_IJNSA_ILi64EEENSA_ILi128EEENSA_ILi32EEEEEEaNS5_IJlSC_lEEEaSJ_NS4_8TiledMMAINS4_8MMA_AtomIJNS4_15SM100_MMA_S8_SSIaaiLi64ELi128ELNS4_4UMMA5MajorE0ELSO_0ELNSN_8SaturateE0EEEEEENS4_6LayoutINS5_IJSC_SC_SC_EEENS5_IJNSA_ILi0EEESU_SU_EEEEENS5_IJNS4_10UnderscoreESX_SX_EEEEENS4_13SM90_TMA_LOADENS4_14ComposedLayoutINS4_7SwizzleILi1ELi4ELi3EEENS4_18smem_ptr_flag_bitsILi8EEENSS_INS5_IJNSA_ILi8EEESH_EEENS5_IJSH_SC_EEEEEEEvNS4_8identityENS4_23SM90_TMA_LOAD_MULTICASTES1A_vS1B_EENS_8epilogue10collective18CollectiveEpilogueINS1E_23Sm100TmaWarpSpecializedILi2ELi2ELi32ELb0ELb0EEEJSI_NS5_IJNSS_ISF_SC_EES1J_EEEaSJ_aSJ_NS1E_6fusion15FusionCallbacksIS1I_NS1L_17LinearCombinationIaiaiLNS_15FloatRoundStyleE2EEESI_S1K_JEEENS4_5SM1004TMEM4LOAD26SM100_TMEM_LOAD_16dp32b32xES10_NS11_INS12_ILi2ELi4ELi3EEES15_NSS_INS5_IJS16_SF_EEENS5_IJSF_SC_EEEEEEENS4_39AutoVectorizingCopyWithAssumedAlignmentILi128EEENS4_14SM90_TMA_STOREES1Z_S21_S21_EEEvvEEEEvNT_6ParamsE,@function
        .size           _ZN7cutlass13device_kernelINS_4gemm6kernel13GemmUniversalIN4cute5tupleIJiiiiEEENS1_10collective13CollectiveMmaINS1_35MainloopSm100TmaUmmaWarpSpecializedILi34ELi2ELi4ENS5_IJNS4_1CILi2EEENSA_ILi1EEESC_EEEEENS5_IJNSA_ILi64EEENSA_ILi128EEENSA_ILi32EEEEEEaNS5_IJlSC_lEEEaSJ_NS4_8TiledMMAINS4_8MMA_AtomIJNS4_15SM100_MMA_S8_SSIaaiLi64ELi128ELNS4_4UMMA5MajorE0ELSO_0ELNSN_8SaturateE0EEEEEENS4_6LayoutINS5_IJSC_SC_SC_EEENS5_IJNSA_ILi0EEESU_SU_EEEEENS5_IJNS4_10UnderscoreESX_SX_EEEEENS4_13SM90_TMA_LOADENS4_14ComposedLayoutINS4_7SwizzleILi1ELi4ELi3EEENS4_18smem_ptr_flag_bitsILi8EEENSS_INS5_IJNSA_ILi8EEESH_EEENS5_IJSH_SC_EEEEEEEvNS4_8identityENS4_23SM90_TMA_LOAD_MULTICASTES1A_vS1B_EENS_8epilogue10collective18CollectiveEpilogueINS1E_23Sm100TmaWarpSpecializedILi2ELi2ELi32ELb0ELb0EEEJSI_NS5_IJNSS_ISF_SC_EES1J_EEEaSJ_aSJ_NS1E_6fusion15FusionCallbacksIS1I_NS1L_17LinearCombinationIaiaiLNS_15FloatRoundStyleE2EEESI_S1K_JEEENS4_5SM1004TMEM4LOAD26SM100_TMEM_LOAD_16dp32b32xES10_NS11_INS12_ILi2ELi4ELi3EEES15_NSS_INS5_IJS16_SF_EEENS5_IJSF_SC_EEEEEEENS4_39AutoVectorizingCopyWithAssumedAlignmentILi128EEENS4_14SM90_TMA_STOREES1Z_S21_S21_EEEvvEEEEvNT_6ParamsE,(.L_x_240 - _ZN7cutlass13device_kernelINS_4gemm6kernel13GemmUniversalIN4cute5tupleIJiiiiEEENS1_10collective13CollectiveMmaINS1_35MainloopSm100TmaUmmaWarpSpecializedILi34ELi2ELi4ENS5_IJNS4_1CILi2EEENSA_ILi1EEESC_EEEEENS5_IJNSA_ILi64EEENSA_ILi128EEENSA_ILi32EEEEEEaNS5_IJlSC_lEEEaSJ_NS4_8TiledMMAINS4_8MMA_AtomIJNS4_15SM100_MMA_S8_SSIaaiLi64ELi128ELNS4_4UMMA5MajorE0ELSO_0ELNSN_8SaturateE0EEEEEENS4_6LayoutINS5_IJSC_SC_SC_EEENS5_IJNSA_ILi0EEESU_SU_EEEEENS5_IJNS4_10UnderscoreESX_SX_EEEEENS4_13SM90_TMA_LOADENS4_14ComposedLayoutINS4_7SwizzleILi1ELi4ELi3EEENS4_18smem_ptr_flag_bitsILi8EEENSS_INS5_IJNSA_ILi8EEESH_EEENS5_IJSH_SC_EEEEEEEvNS4_8identityENS4_23SM90_TMA_LOAD_MULTICASTES1A_vS1B_EENS_8epilogue10collective18CollectiveEpilogueINS1E_23Sm100TmaWarpSpecializedILi2ELi2ELi32ELb0ELb0EEEJSI_NS5_IJNSS_ISF_SC_EES1J_EEEaSJ_aSJ_NS1E_6fusion15FusionCallbacksIS1I_NS1L_17LinearCombinationIaiaiLNS_15FloatRoundStyleE2EEESI_S1K_JEEENS4_5SM1004TMEM4LOAD26SM100_TMEM_LOAD_16dp32b32xES10_NS11_INS12_ILi2ELi4ELi3EEES15_NSS_INS5_IJS16_SF_EEENS5_IJSF_SC_EEEEEEENS4_39AutoVectorizingCopyWithAssumedAlignmentILi128EEENS4_14SM90_TMA_STOREES1Z_S21_S21_EEEvvEEEEvNT_6ParamsE)
        .other          _ZN7cutlass13device_kernelINS_4gemm6kernel13GemmUniversalIN4cute5tupleIJiiiiEEENS1_10collective13CollectiveMmaINS1_35MainloopSm100TmaUmmaWarpSpecializedILi34ELi2ELi4ENS5_IJNS4_1CILi2EEENSA_ILi1EEESC_EEEEENS5_IJNSA_ILi64EEENSA_ILi128EEENSA_ILi32EEEEEEaNS5_IJlSC_lEEEaSJ_NS4_8TiledMMAINS4_8MMA_AtomIJNS4_15SM100_MMA_S8_SSIaaiLi64ELi128ELNS4_4UMMA5MajorE0ELSO_0ELNSN_8SaturateE0EEEEEENS4_6LayoutINS5_IJSC_SC_SC_EEENS5_IJNSA_ILi0EEESU_SU_EEEEENS5_IJNS4_10UnderscoreESX_SX_EEEEENS4_13SM90_TMA_LOADENS4_14ComposedLayoutINS4_7SwizzleILi1ELi4ELi3EEENS4_18smem_ptr_flag_bitsILi8EEENSS_INS5_IJNSA_ILi8EEESH_EEENS5_IJSH_SC_EEEEEEEvNS4_8identityENS4_23SM90_TMA_LOAD_MULTICASTES1A_vS1B_EENS_8epilogue10collective18CollectiveEpilogueINS1E_23Sm100TmaWarpSpecializedILi2ELi2ELi32ELb0ELb0EEEJSI_NS5_IJNSS_ISF_SC_EES1J_EEEaSJ_aSJ_NS1E_6fusion15FusionCallbacksIS1I_NS1L_17LinearCombinationIaiaiLNS_15FloatRoundStyleE2EEESI_S1K_JEEENS4_5SM1004TMEM4LOAD26SM100_TMEM_LOAD_16dp32b32xES10_NS11_INS12_ILi2ELi4ELi3EEES15_NSS_INS5_IJS16_SF_EEENS5_IJSF_SC_EEEEEEENS4_39AutoVectorizingCopyWithAssumedAlignmentILi128EEENS4_14SM90_TMA_STOREES1Z_S21_S21_EEEvvEEEEvNT_6ParamsE,@"STO_CUDA_ENTRY STV_DEFAULT"
_ZN7cutlass13device_kernelINS_4gemm6kernel13GemmUniversalIN4cute5tupleIJiiiiEEENS1_10collective13CollectiveMmaINS1_35MainloopSm100TmaUmmaWarpSpecializedILi34ELi2ELi4ENS5_IJNS4_1CILi2EEENSA_ILi1EEESC_EEEEENS5_IJNSA_ILi64EEENSA_ILi128EEENSA_ILi32EEEEEEaNS5_IJlSC_lEEEaSJ_NS4_8TiledMMAINS4_8MMA_AtomIJNS4_15SM100_MMA_S8_SSIaaiLi64ELi128ELNS4_4UMMA5MajorE0ELSO_0ELNSN_8SaturateE0EEEEEENS4_6LayoutINS5_IJSC_SC_SC_EEENS5_IJNSA_ILi0EEESU_SU_EEEEENS5_IJNS4_10UnderscoreESX_SX_EEEEENS4_13SM90_TMA_LOADENS4_14ComposedLayoutINS4_7SwizzleILi1ELi4ELi3EEENS4_18smem_ptr_flag_bitsILi8EEENSS_INS5_IJNSA_ILi8EEESH_EEENS5_IJSH_SC_EEEEEEEvNS4_8identityENS4_23SM90_TMA_LOAD_MULTICASTES1A_vS1B_EENS_8epilogue10collective18CollectiveEpilogueINS1E_23Sm100TmaWarpSpecializedILi2ELi2ELi32ELb0ELb0EEEJSI_NS5_IJNSS_ISF_SC_EES1J_EEEaSJ_aSJ_NS1E_6fusion15FusionCallbacksIS1I_NS1L_17LinearCombinationIaiaiLNS_15FloatRoundStyleE2EEESI_S1K_JEEENS4_5SM1004TMEM4LOAD26SM100_TMEM_LOAD_16dp32b32xES10_NS11_INS12_ILi2ELi4ELi3EEES15_NSS_INS5_IJS16_SF_EEENS5_IJSF_SC_EEEEEEENS4_39AutoVectorizingCopyWithAssumedAlignmentILi128EEENS4_14SM90_TMA_STOREES1Z_S21_S21_EEEvvEEEEvNT_6ParamsE:
[----:B------:R-:W1:Y:S01]  /*0000*/  LDC R1, c[0x0][0x37c] ;  /* 0x0000df00ff017b82 */ /* 0x000e620000000800 */
[----:B------:R-:W2:Y:S01]  /*0010*/  S2R R84, SR_TID.X ;  /* 0x0000000000547919 */ /* 0x000ea20000002100 */
[----:B------:R-:W3:Y:S01]  /*0020*/  LDCU.64 UR8, c[0x0][0x890] ;  /* 0x00011200ff0877ac */ /* 0x000ee20008000a00 */
[----:B------:R-:W-:Y:S02]  /*0030*/  PRMT R74, RZ, 0x7610, R74 ;  /* 0x00007610ff4a7816 */ /* 0x000fe4000000004a */
[----:B------:R-:W-:Y:S01]  /*0040*/  ELECT P3, URZ, PT ;  /* 0x0000000000ff782f */ /* 0x000fe20003860000 */
[----:B---3--:R-:W-:-:S04]  /*0050*/  UISETP.NE.U32.AND UP0, UPT, UR8, URZ, UPT ;  /* 0x000000ff0800728c */ /* 0x008fc8000bf05070 */
[----:B------:R-:W-:Y:S01]  /*0060*/  UISETP.NE.AND.EX UP0, UPT, UR9, URZ, UPT, UP0 ;  /* 0x000000ff0900728c */ /* 0x000fe2000bf05300 */
[----:B--2---:R-:W-:-:S05]  /*0070*/  SHF.R.U32.HI R75, RZ, 0x5, R84 ;  /* 0x00000005ff4b7819 */ /* 0x004fca0000011654 */
[----:B------:R-:W2:Y:S02]  /*0080*/  SHFL.IDX PT, R0, R75, RZ, 0x1f ;  /* 0x00001fff4b007589 */ /* 0x000ea400000e0000 */
[----:B--2---:R-:W-:Y:S01]  /*0090*/  R2UR UR18, R0 ;  /* 0x00000000001272ca */ /* 0x004fe200000e0000 */
[----:B-1----:R-:W-:-:S14]  /*00a0*/  BRA.U UP0, `(.L_x_0) ;  /* 0x0000000100307547 */ /* 0x002fdc000b800000 */
[----:B------:R-:W1:Y:S02]  /*00b0*/  LDCU.64 UR4, c[0x0][0x888] ;  /* 0x00011100ff0477ac */ /* 0x000e640008000a00 */
[----:B-1----:R-:W-:-:S04]  /*00c0*/  UISETP.NE.U32.AND UP0, UPT, UR4, URZ, UPT ;  /* 0x000000ff0400728c */ /* 0x002fc8000bf05070 */
[----:B------:R-:W-:-:S09]  /*00d0*/  UISETP.NE.AND.EX UP0, UPT, UR5, URZ, UPT, UP0 ;  /* 0x000000ff0500728c */ /* 0x000fd2000bf05300 */
[----:B------:R-:W-:Y:S05]  /*00e0*/  BRA.U !UP0, `(.L_x_1) ;  /* 0x0000000108147547 */ /* 0x000fea000b800000 */
[----:B------:R-:W1:Y:S01]  /*00f0*/  LDC.64 R40, c[0x0][0x888] ;  /* 0x00022200ff287b82 */ /* 0x000e620000000a00 */
[----:B------:R-:W1:Y:S02]  /*0100*/  LDCU.64 UR4, c[0x0][0x358] ;  /* 0x00006b00ff0477ac */ /* 0x000e640008000a00 */
[----:B-1----:R1:W5:Y:S01]  /*0110*/  LDG.E R40, desc[UR4][R40.64] ;  /* 0x0000000428287981 */ /* 0x002362000c1e1900 */
[----:B------:R-:W-:Y:S01]  /*0120*/  HFMA2 R74, -RZ, RZ, 0, 5.9604644775390625e-08 ;  /* 0x00000001ff4a7431 */ /* 0x000fe200000001ff */
[----:B------:R-:W-:Y:S05]  /*0130*/  BRA `(.L_x_0) ;  /* 0x00000000000c7947 */ /* 0x000fea0003800000 */
.L_x_1:
[----:B------:R-:W1:Y:S01]  /*0140*/  LDCU UR4, c[0x0][0x880] ;  /* 0x00011000ff0477ac */ /* 0x000e620008000800 */
[----:B------:R-:W-:Y:S01]  /*0150*/  HFMA2 R74, -RZ, RZ, 0, 5.9604644775390625e-08 ;  /* 0x00000001ff4a7431 */ /* 0x000fe200000001ff */
[----:B-1----:R-:W-:-:S07]  /*0160*/  MOV R40, UR4 ;  /* 0x0000000400287c02 */ /* 0x002fce0008000f00 */
.L_x_0:
[----:B------:R-:W2:Y:S02]  /*0170*/  LDCU.64 UR4, c[0x0][0x8b0] ;  /* 0x00011600ff0477ac */ /* 0x000ea40008000a00 */
[----:B--2---:R-:W-:-:S04]  /*0180*/  UISETP.NE.U32.AND UP0, UPT, UR4, URZ, UPT ;  /* 0x000000ff0400728c */ /* 0x004fc8000bf05070 */
[----:B------:R-:W-:-:S09]  /*0190*/  UISETP.NE.AND.EX UP0, UPT, UR5, URZ, UPT, UP0 ;  /* 0x000000ff0500728c */ /* 0x000fd2000bf05300 */
[----:B------:R-:W-:Y:S05]  /*01a0*/  BRA.U UP0, `(.L_x_2) ;  /* 0x0000000100287547 */ /* 0x000fea000b800000 */
[----:B------:R-:W2:Y:S02]  /*01b0*/  LDCU.64 UR4, c[0x0][0x8a8] ;  /* 0x00011500ff0477ac */ /* 0x000ea40008000a00 */
[----:B--2---:R-:W-:-:S04]  /*01c0*/  UISETP.NE.U32.AND UP0, UPT, UR4, URZ, UPT ;  /* 0x000000ff0400728c */ /* 0x004fc8000bf05070 */
[----:B------:R-:W-:-:S09]  /*01d0*/  UISETP.NE.AND.EX UP0, UPT, UR5, URZ, UPT, UP0 ;  /* 0x000000ff0500728c */ /* 0x000fd2000bf05300 */
[----:B------:R-:W-:Y:S05]  /*01e0*/  BRA.U !UP0, `(.L_x_3) ;  /* 0x0000000108107547 */ /* 0x000fea000b800000 */
[----:B------:R-:W2:Y:S01]  /*01f0*/  LDC.64 R38, c[0x0][0x8a8] ;  /* 0x00022a00ff267b82 */ /* 0x000ea20000000a00 */
[----:B------:R-:W2:Y:S02]  /*0200*/  LDCU.64 UR4, c[0x0][0x358] ;  /* 0x00006b00ff0477ac */ /* 0x000ea40008000a00 */
[----:B--2---:R2:W5:Y:S01]  /*0210*/  LDG.E R38, desc[UR4][R38.64] ;  /* 0x0000000426267981 */ /* 0x004562000c1e1900 */
[----:B------:R-:W-:Y:S05]  /*0220*/  BRA `(.L_x_2) ;  /* 0x0000000000087947 */ /* 0x000fea0003800000 */
.L_x_3:
[----:B------:R-:W2:Y:S02]  /*0230*/  LDCU UR4, c[0x0][0x8a0] ;  /* 0x00011400ff0477ac */ /* 0x000ea40008000800 */
[----:B--2---:R-:W-:Y:S02]  /*0240*/  MOV R38, UR4 ;  /* 0x0000000400267c02 */ /* 0x004fe40008000f00 */
.L_x_2:
[----:B------:R-:W-:Y:S01]  /*0250*/  IMAD.U32 R0, RZ, RZ, UR18 ;  /* 0x00000012ff007e24 */ /* 0x000fe2000f8e00ff */
[----:B------:R-:W-:Y:S04]  /*0260*/  BSSY.RECONVERGENT B0, `(.L_x_4) ;  /* 0x000000c000007945 */ /* 0x000fe80003800200 */
[C---:B------:R-:W-:Y:S02]  /*0270*/  ISETP.NE.OR P1, PT, R0.reuse, 0x1, !P3 ;  /* 0x000000010000780c */ /* 0x040fe40005f25670 */
[----:B------:R-:W-:-:S11]  /*0280*/  ISETP.NE.OR P0, PT, R0, 0x3, !P3 ;  /* 0x000000030000780c */ /* 0x000fd60005f05670 */
[----:B------:R-:W-:Y:S05]  /*0290*/  @P1 BRA `(.L_x_5) ;  /* 0x0000000000201947 */ /* 0x000fea0003800000 */
[----:B------:R-:W3:Y:S02]  /*02a0*/  LDCU.64 UR4, c[0x0][0x348] ;  /* 0x00006900ff0477ac */ /* 0x000ee40008000a00 */
[----:B---3--:R-:W-:Y:S02]  /*02b0*/  UIADD3 UR6, UP1, UPT, UR4, 0x80, URZ ;  /* 0x0000008004067890 */ /* 0x008fe4000ff3e0ff */
[----:B------:R-:W-:Y:S02]  /*02c0*/  UIADD3 UR4, UP0, UPT, UR4, 0x180, URZ ;  /* 0x0000018004047890 */ /* 0x000fe4000ff1e0ff */
[----:B------:R-:W-:Y:S02]  /*02d0*/  UIADD3.X UR7, UPT, UPT, URZ, UR5, URZ, UP1, !UPT ;  /* 0x00000005ff077290 */ /* 0x000fe40008ffe4ff */
[----:B------:R-:W-:-:S07]  /*02e0*/  UIADD3.X UR5, UPT, UPT, URZ, UR5, URZ, UP0, !UPT ;  /* 0x00000005ff057290 */ /* 0x000fce00087fe4ff */
[----:B------:R3:W-:Y:S02]  /*02f0*/  UTMACCTL.PF [UR6] ;  /* 0x00000000060079b9 */ /* 0x0007e40008040000 */
[----:B------:R3:W-:Y:S02]  /*0300*/  UTMACCTL.PF [UR4] ;  /* 0x00000000040079b9 */ /* 0x0007e40008040000 */
[----:B---3--:R-:W-:Y:S01]  /*0310*/  NOP ;  /* 0x0000000000007918 */ /* 0x008fe20000000000 */
.L_x_5:
[----:B------:R-:W-:Y:S05]  /*0320*/  BSYNC.RECONVERGENT B0 ;  /* 0x0000000000007941 */ /* 0x000fea0003800200 */
.L_x_4:
[----:B------:R-:W-:Y:S04]  /*0330*/  BSSY.RECONVERGENT B0, `(.L_x_6) ;  /* 0x000000a000007945 */ /* 0x000fe80003800200 */
        /* <DEDUP_REMOVED lines=9> */
.L_x_7:
[----:B------:R-:W-:Y:S05]  /*03d0*/  BSYNC.RECONVERGENT B0 ;  /* 0x0000000000007941 */ /* 0x000fea0003800200 */
.L_x_6:
[----:B------:R-:W3:Y:S01]  /*03e0*/  LDCU.64 UR4, c[0x0][0x888] ;  /* 0x00011100ff0477ac */ /* 0x000ee20008000a00 */
[----:B------:R-:W-:Y:S02]  /*03f0*/  UISETP.EQ.U32.AND UP2, UPT, UR8, URZ, UPT ;  /* 0x000000ff0800728c */ /* 0x000fe4000bf42070 */
[----:B------:R-:W-:Y:S02]  /*0400*/  UPLOP3.LUT UP3, UPT, UPT, UPT, UPT, 0x80, 0x8 ;  /* 0x000000000008789c */ /* 0x000fe40003f6f070 */
[----:B---3--:R-:W-:-:S04]  /*0410*/  UISETP.NE.U32.AND UP0, UPT, UR4, URZ, UPT ;  /* 0x000000ff0400728c */ /* 0x008fc8000bf05070 */
[----:B------:R-:W-:-:S04]  /*0420*/  UISETP.NE.AND.EX UP1, UPT, UR5, URZ, UPT, UP0 ;  /* 0x000000ff0500728c */ /* 0x000fc8000bf25300 */
[----:B------:R-:W-:-:S04]  /*0430*/  UISETP.EQ.OR.EX UP4, UPT, UR9, URZ, !UP1, UP2 ;  /* 0x000000ff0900728c */ /* 0x000fc8000cf82720 */
[----:B------:R-:W-:-:S06]  /*0440*/  UP2UR UR4, UPR, URZ, 0x10 ;  /* 0x00000010ff047883 */ /* 0x000fcc0008000000 */
[----:B------:R-:W-:Y:S01]  /*0450*/  MOV R77, UR4 ;  /* 0x00000004004d7c02 */ /* 0x000fe20008000f00 */
[----:B------:R-:W-:Y:S06]  /*0460*/  BRA.U !UP4, `(.L_x_8) ;  /* 0x000000010c207547 */ /* 0x000fec000b800000 */
[----:B-----5:R-:W-:Y:S01]  /*0470*/  R2UR UR5, R40 ;  /* 0x00000000280572ca */ /* 0x020fe200000e0000 */
[----:B------:R-:W-:Y:S02]  /*0480*/  UISETP.NE.U32.AND UP2, UPT, UR8, URZ, UPT ;  /* 0x000000ff0800728c */ /* 0x000fe4000bf45070 */
[----:B------:R-:W-:Y:S02]  /*0490*/  USEL UR4, URZ, 0xffffffff, UP1 ;  /* 0xffffffffff047887 */ /* 0x000fe40008800000 */
[----:B------:R-:W-:-:S08]  /*04a0*/  UISETP.NE.AND.EX UP2, UPT, UR9, URZ, UPT, UP2 ;  /* 0x000000ff0900728c */ /* 0x000fd0000bf45320 */
[----:B------:R-:W-:-:S04]  /*04b0*/  UISETP.NE.AND UP0, UPT, UR5, URZ, UPT ;  /* 0x000000ff0500728c */ /* 0x000fc8000bf05270 */
[----:B------:R-:W-:-:S04]  /*04c0*/  @!UP2 USEL UR4, URZ, 0xffffffff, UP0 ;  /* 0xffffffffff04a887 */ /* 0x000fc80008000000 */
[----:B------:R-:W-:-:S04]  /*04d0*/  ULOP3.LUT UR4, UR4, 0x1, URZ, 0xc0, !UPT ;  /* 0x0000000104047892 */ /* 0x000fc8000f8ec0ff */
[----:B------:R-:W-:Y:S02]  /*04e0*/  UISETP.NE.U32.AND UP3, UPT, UR4, 0x1, UPT ;  /* 0x000000010400788c */ /* 0x000fe4000bf65070 */
.L_x_8:
[----:B------:R-:W3:Y:S02]  /*04f0*/  SHFL.IDX PT, R2, R75, RZ, 0x1f ;  /* 0x00001fff4b027589 */ /* 0x000ee400000e0000 */
[----:B---3--:R-:W-:-:S13]  /*0500*/  ISETP.NE.AND P0, PT, R2, RZ, PT ;  /* 0x000000ff0200720c */ /* 0x008fda0003f05270 */
[----:B------:R-:W-:Y:S05]  /*0510*/  @P0 BRA `(.L_x_9) ;  /* 0x0000000400540947 */ /* 0x000fea0003800000 */
[----:B------:R-:W-:Y:S01]  /*0520*/  ELECT P0, URZ, PT ;  /* 0x0000000000ff782f */ /* 0x000fe20003800000 */
[----:B------:R-:W-:-:S12]  /*0530*/  BSSY.RECONVERGENT B0, `(.L_x_9) ;  /* 0x0000053000007945 */ /* 0x000fd80003800200 */
[----:B------:R-:W-:Y:S05]  /*0540*/  @!P0 BRA `(.L_x_10) ;  /* 0x0000000400448947 */ /* 0x000fea0003800000 */
[----:B------:R-:W3:Y:S01]  /*0550*/  S2UR UR4, SR_CgaCtaId ;  /* 0x00000000000479c3 */ /* 0x000ee20000008800 */
[----:B------:R-:W-:Y:S01]  /*0560*/  UMOV UR5, 0x400 ;  /* 0x0000040000057882 */ /* 0x000fe20000000000 */
[----:B------:R-:W-:Y:S01]  /*0570*/  UMOV UR8, 0x1 ;  /* 0x0000000100087882 */ /* 0x000fe20000000000 */
[----:B------:R-:W-:Y:S01]  /*0580*/  UMOV UR6, 0x2 ;  /* 0x0000000200067882 */ /* 0x000fe20000000000 */
[----:B------:R-:W-:-:S04]  /*0590*/  UIADD3 UR8, UPT, UPT, -UR8, 0x100000, URZ ;  /* 0x0010000008087890 */ /* 0x000fc8000fffe1ff */
[----:B------:R-:W-:Y:S02]  /*05a0*/  USHF.L.U32 UR9, UR8, 0xb, URZ ;  /* 0x0000000b08097899 */ /* 0x000fe400080006ff */
[----:B------:R-:W-:Y:S02]  /*05b0*/  USHF.L.U32 UR8, UR8, 0x1, URZ ;  /* 0x0000000108087899 */ /* 0x000fe400080006ff */
[----:B------:R-:W-:-:S04]  /*05c0*/  UIADD3 UR6, UPT, UPT, -UR6, 0x100000, URZ ;  /* 0x0010000006067890 */ /* 0x000fc8000fffe1ff */
[----:B------:R-:W-:Y:S02]  /*05d0*/  USHF.L.U32 UR7, UR6, 0xb, URZ ;  /* 0x0000000b06077899 */ /* 0x000fe400080006ff */
[----:B------:R-:W-:Y:S02]  /*05e0*/  USHF.L.U32 UR6, UR6, 0x1, URZ ;  /* 0x0000000106067899 */ /* 0x000fe400080006ff */
[----:B---3--:R-:W-:Y:S01]  /*05f0*/  ULEA UR4, UR4, UR5, 0x18 ;  /* 0x0000000504047291 */ /* 0x008fe2000f8ec0ff */
[----:B------:R-:W3:Y:S11]  /*0600*/  FENCE.VIEW.ASYNC.S ;  /* 0x00000000000073c6 */ /* 0x000ef60000000000 */
[----:B---3--:R3:W4:Y:S01]  /*0610*/  SYNCS.EXCH.64 URZ, [UR4], UR8 ;  /* 0x0000000804ff75b2 */ /* 0x0087220008000100 */
[----:B------:R3:W1:Y:S01]  /*0620*/  SYNCS.EXCH.64 URZ, [UR4+0x110], UR6 ;  /* 0x0001100604ff75b2 */ /* 0x0006620008000100 */
        /* <DEDUP_REMOVED lines=65> */
[----:B------:R3:W1:Y:S02]  /*0a40*/  SYNCS.EXCH.64 URZ, [UR4+0x218], UR6 ;  /* 0x0002180604ff75b2 */ /* 0x0006640008000100 */
[----:B---34-:R-:W-:Y:S01]  /*0a50*/  NOP ;  /* 0x0000000000007918 */ /* 0x018fe20000000000 */
.L_x_10:
[----:B------:R-:W-:Y:S05]  /*0a60*/  BSYNC.RECONVERGENT B0 ;  /* 0x0000000000007941 */ /* 0x000fea0003800200 */
.L_x_9:
[----:B------:R-:W3:Y:S01]  /*0a70*/  SHFL.IDX PT, R2, R75, RZ, 0x1f ;  /* 0x00001fff4b027589 */ /* 0x000ee200000e0000 */
[----:B------:R-:W-:Y:S01]  /*0a80*/  NOP ;  /* 0x0000000000007918 */ /* 0x000fe20000000000 */
[----:B---3--:R-:W-:-:S13]  /*0a90*/  ISETP.NE.AND P0, PT, R2, 0x1, PT ;  /* 0x000000010200780c */ /* 0x008fda0003f05270 */
[----:B------:R-:W-:Y:S05]  /*0aa0*/  @P0 BRA `(.L_x_11) ;  /* 0x0000000000480947 */ /* 0x000fea0003800000 */
        /* <DEDUP_REMOVED lines=9> */
[----:B------:R-:W-:Y:S01]  /*0b40*/  USHF.L.U32 UR6, UR6, 0x1, URZ ;  /* 0x0000000106067899 */ /* 0x000fe200080006ff */
[----:B------:R-:W-:Y:S01]  /*0b50*/  ELECT P0, URZ, PT ;  /* 0x0000000000ff782f */ /* 0x000fe20003800000 */
[----:B---3--:R-:W-:Y:S01]  /*0b60*/  ULEA UR4, UR4, UR5, 0x18 ;  /* 0x0000000504047291 */ /* 0x008fe2000f8ec0ff */
[----:B------:R-:W3:Y:S11]  /*0b70*/  FENCE.VIEW.ASYNC.S ;  /* 0x00000000000073c6 */ /* 0x000ef60000000000 */
[----:B---3--:R3:W4:Y:S01]  /*0b80*/  SYNCS.EXCH.64 URZ, [UR4+0x220], UR8 ;  /* 0x0002200804ff75b2 */ /* 0x0087220008000100 */
[----:B------:R3:W1:Y:S01]  /*0b90*/  SYNCS.EXCH.64 URZ, [UR4+0x230], UR6 ;  /* 0x0002300604ff75b2 */ /* 0x0006620008000100 */
[----:B------:R3:W1:Y:S01]  /*0ba0*/  SYNCS.EXCH.64 URZ, [UR4+0x228], UR8 ;  /* 0x0002280804ff75b2 */ /* 0x0006620008000100 */
[----:B------:R3:W1:Y:S01]  /*0bb0*/  SYNCS.EXCH.64 URZ, [UR4+0x238], UR6 ;  /* 0x0002380604ff75b2 */ /* 0x0006620008000100 */
[----:B------:R-:W-:Y:S01]  /*0bc0*/  NOP ;  /* 0x0000000000007918 */ /* 0x000fe20000000000 */
.L_x_11:
[----:B------:R-:W2:Y:S01]  /*0bd0*/  SHFL.IDX PT, R2, R75, RZ, 0x1f ;  /* 0x00001fff4b027589 */ /* 0x000ea200000e0000 */
[----:B------:R-:W-:Y:S01]  /*0be0*/  NOP ;  /* 0x0000000000007918 */ /* 0x000fe20000000000 */
[----:B--2---:R-:W-:-:S13]  /*0bf0*/  ISETP.NE.AND P0, PT, R2, 0x3, PT ;  /* 0x000000030200780c */ /* 0x004fda0003f05270 */
[----:B------:R-:W-:Y:S05]  /*0c00*/  @P0 BRA `(.L_x_12) ;  /* 0x0000000000300947 */ /* 0x000fea0003800000 */
[----:B---3--:R-:W2:Y:S01]  /*0c10*/  S2UR UR4, SR_CgaCtaId ;  /* 0x00000000000479c3 */ /* 0x008ea20000008800 */
[----:B------:R-:W-:Y:S01]  /*0c20*/  UMOV UR6, 0x400 ;  /* 0x0000040000067882 */ /* 0x000fe20000000000 */
[----:B------:R-:W-:Y:S01]  /*0c30*/  UMOV UR5, 0x20 ;  /* 0x0000002000057882 */ /* 0x000fe20000000000 */
[----:B------:R-:W-:Y:S01]  /*0c40*/  ELECT P0, URZ, PT ;  /* 0x0000000000ff782f */ /* 0x000fe20003800000 */
[----:B--2---:R-:W-:Y:S02]  /*0c50*/  ULEA UR6, UR4, UR6, 0x18 ;  /* 0x0000000604067291 */ /* 0x004fe4000f8ec0ff */
[----:B------:R-:W-:-:S04]  /*0c60*/  UIADD3 UR4, UPT, UPT, -UR5, 0x100000, URZ ;  /* 0x0010000005047890 */ /* 0x000fc8000fffe1ff */
[----:B------:R-:W-:Y:S02]  /*0c70*/  USHF.L.U32 UR5, UR4, 0xb, URZ ;  /* 0x0000000b04057899 */ /* 0x000fe400080006ff */
[----:B------:R-:W-:Y:S01]  /*0c80*/  USHF.L.U32 UR4, UR4, 0x1, URZ ;  /* 0x0000000104047899 */ /* 0x000fe200080006ff */
[----:B------:R-:W2:Y:S11]  /*0c90*/  FENCE.VIEW.ASYNC.S ;  /* 0x00000000000073c6 */ /* 0x000eb60000000000 */
[----:B--2---:R2:W3:Y:S01]  /*0ca0*/  SYNCS.EXCH.64 URZ, [UR6+0x240], UR4 ;  /* 0x0002400406ff75b2 */ /* 0x0044e20008000100 */
[----:B------:R2:W1:Y:S01]  /*0cb0*/  SYNCS.EXCH.64 URZ, [UR6+0x248], UR4 ;  /* 0x0002480406ff75b2 */ /* 0x0004620008000100 */
[----:B------:R-:W-:Y:S01]  /*0cc0*/  NOP ;  /* 0x0000000000007918 */ /* 0x000fe20000000000 */
.L_x_12:
[----:B------:R-:W4:Y:S01]  /*0cd0*/  SHFL.IDX PT, R2, R75, RZ, 0x1f ;  /* 0x00001fff4b027589 */ /* 0x000f2200000e0000 */
[----:B------:R-:W-:Y:S01]  /*0ce0*/  NOP ;  /* 0x0000000000007918 */ /* 0x000fe20000000000 */
[----:B----4-:R-:W-:-:S13]  /*0cf0*/  ISETP.NE.AND P0, PT, R2, 0x4, PT ;  /* 0x000000040200780c */ /* 0x010fda0003f05270 */
[----:B------:R-:W-:Y:S05]  /*0d00*/  @P0 BRA `(.L_x_13) ;  /* 0x00000000004c0947 */ /* 0x000fea0003800000 */
[----:B--23--:R-:W2:Y:S01]  /*0d10*/  S2UR UR6, SR_CgaCtaId ;  /* 0x00000000000679c3 */ /* 0x00cea20000008800 */
[----:B------:R-:W-:Y:S01]  /*0d20*/  UMOV UR4, 0x1e0 ;  /* 0x000001e000047882 */ /* 0x000fe20000000000 */
[----:B------:R-:W-:Y:S01]  /*0d30*/  UMOV UR5, 0x400 ;  /* 0x0000040000057882 */ /* 0x000fe20000000000 */
[----:B------:R-:W-:Y:S01]  /*0d40*/  USEL UR4, UR4, 0x1a0, UP3 ;  /* 0x000001a004047887 */ /* 0x000fe20009800000 */
[----:B------:R-:W-:Y:S01]  /*0d50*/  UMOV UR8, 0x1 ;  /* 0x0000000100087882 */ /* 0x000fe20000000000 */
[----:B------:R-:W-:Y:S01]  /*0d60*/  ELECT P0, URZ, PT ;  /* 0x0000000000ff782f */ /* 0x000fe20003800000 */
[----:B------:R-:W-:-:S04]  /*0d70*/  UIADD3 UR8, UPT, UPT, -UR8, 0x100000, URZ ;  /* 0x0010000008087890 */ /* 0x000fc8000fffe1ff */
[----:B------:R-:W-:Y:S02]  /*0d80*/  USHF.L.U32 UR9, UR8, 0xb, URZ ;  /* 0x0000000b08097899 */ /* 0x000fe400080006ff */
[----:B------:R-:W-:Y:S02]  /*0d90*/  USHF.L.U32 UR8, UR8, 0x1, URZ ;  /* 0x0000000108087899 */ /* 0x000fe400080006ff */
[----:B--2---:R-:W-:Y:S02]  /*0da0*/  ULEA UR6, UR6, UR5, 0x18 ;  /* 0x0000000506067291 */ /* 0x004fe4000f8ec0ff */
[----:B------:R-:W-:-:S04]  /*0db0*/  UIADD3 UR4, UPT, UPT, -UR4, 0x100000, URZ ;  /* 0x0010000004047890 */ /* 0x000fc8000fffe1ff */
[----:B------:R-:W-:Y:S02]  /*0dc0*/  USHF.L.U32 UR5, UR4, 0xb, URZ ;  /* 0x0000000b04057899 */ /* 0x000fe400080006ff */
[----:B------:R-:W-:Y:S01]  /*0dd0*/  USHF.L.U32 UR4, UR4, 0x1, URZ ;  /* 0x0000000104047899 */ /* 0x000fe200080006ff */
[----:B------:R-:W2:Y:S03]  /*0de0*/  FENCE.VIEW.ASYNC.S ;  /* 0x00000000000073c6 */ /* 0x000ea60000000000 */
[----:B--2---:R4:W2:Y:S08]  /*0df0*/  SYNCS.EXCH.64 URZ, [UR6+0x250], UR8 ;  /* 0x0002500806ff75b2 */ /* 0x0048b00008000100 */
[----:B------:R4:W3:Y:S01]  /*0e00*/  SYNCS.EXCH.64 URZ, [UR6+0x260], UR4 ;  /* 0x0002600406ff75b2 */ /* 0x0008e20008000100 */
[----:B------:R4:W1:Y:S01]  /*0e10*/  SYNCS.EXCH.64 URZ, [UR6+0x258], UR8 ;  /* 0x0002580806ff75b2 */ /* 0x0008620008000100 */
[----:B------:R4:W1:Y:S02]  /*0e20*/  SYNCS.EXCH.64 URZ, [UR6+0x268], UR4 ;  /* 0x0002680406ff75b2 */ /* 0x0008640008000100 */
[----:B----4-:R-:W-:Y:S01]  /*0e30*/  NOP ;  /* 0x0000000000007918 */ /* 0x010fe20000000000 */
.L_x_13:
[----:B------:R-:W4:Y:S01]  /*0e40*/  SHFL.IDX PT, R2, R75, RZ, 0x1f ;  /* 0x00001fff4b027589 */ /* 0x000f2200000e0000 */
[----:B------:R-:W-:Y:S01]  /*0e50*/  NOP ;  /* 0x0000000000007918 */ /* 0x000fe20000000000 */
[----:B----4-:R-:W-:-:S13]  /*0e60*/  ISETP.NE.AND P0, PT, R2, 0x5, PT ;  /* 0x000000050200780c */ /* 0x010fda0003f05270 */
[----:B------:R-:W-:Y:S05]  /*0e70*/  @P0 BRA `(.L_x_14) ;  /* 0x0000000000580947 */ /* 0x000fea0003800000 */
[----:B--23--:R-:W2:Y:S01]  /*0e80*/  S2UR UR4, SR_CgaCtaId ;  /* 0x00000000000479c3 */ /* 0x00cea20000008800 */
        /* <DEDUP_REMOVED lines=10> */
[----:B--2---:R-:W-:Y:S01]  /*0f30*/  ULEA UR4, UR4, UR5, 0x18 ;  /* 0x0000000504047291 */ /* 0x004fe2000f8ec0ff */
[----:B------:R-:W2:Y:S11]  /*0f40*/  FENCE.VIEW.ASYNC.S ;  /* 0x00000000000073c6 */ /* 0x000eb60000000000 */
[----:B--2---:R4:W2:Y:S01]  /*0f50*/  SYNCS.EXCH.64 URZ, [UR4+0x270], UR8 ;  /* 0x0002700804ff75b2 */ /* 0x0048a20008000100 */
[----:B------:R4:W3:Y:S01]  /*0f60*/  SYNCS.EXCH.64 URZ, [UR4+0x290], UR6 ;  /* 0x0002900604ff75b2 */ /* 0x0008e20008000100 */
[----:B------:R4:W1:Y:S01]  /*0f70*/  SYNCS.EXCH.64 URZ, [UR4+0x278], UR8 ;  /* 0x0002780804ff75b2 */ /* 0x0008620008000100 */
[----:B------:R4:W1:Y:S01]  /*0f80*/  SYNCS.EXCH.64 URZ, [UR4+0x298], UR6 ;  /* 0x0002980604ff75b2 */ /* 0x0008620008000100 */
[----:B------:R4:W1:Y:S01]  /*0f90*/  SYNCS.EXCH.64 URZ, [UR4+0x280], UR8 ;  /* 0x0002800804ff75b2 */ /* 0x0008620008000100 */
[----:B------:R4:W1:Y:S01]  /*0fa0*/  SYNCS.EXCH.64 URZ, [UR4+0x2a0], UR6 ;  /* 0x0002a00604ff75b2 */ /* 0x0008620008000100 */
[----:B------:R4:W1:Y:S01]  /*0fb0*/  SYNCS.EXCH.64 URZ, [UR4+0x288], UR8 ;  /* 0x0002880804ff75b2 */ /* 0x0008620008000100 */
[----:B------:R4:W1:Y:S02]  /*0fc0*/  SYNCS.EXCH.64 URZ, [UR4+0x2a8], UR6 ;  /* 0x0002a80604ff75b2 */ /* 0x0008640008000100 */
[----:B----4-:R-:W-:Y:S01]  /*0fd0*/  NOP ;  /* 0x0000000000007918 */ /* 0x010fe20000000000 */
.L_x_14:
[----:B------:R-:W4:Y:S01]  /*0fe0*/  SHFL.IDX PT, R2, R75, RZ, 0x1f ;  /* 0x00001fff4b027589 */ /* 0x000f2200000e0000 */
[----:B------:R-:W1:Y:S01]  /*0ff0*/  S2UR UR45, SR_CgaCtaId ;  /* 0x00000000002d79c3 */ /* 0x000e620000008800 */
[----:B------:R-:W-:Y:S01]  /*1000*/  NOP ;  /* 0x0000000000007918 */ /* 0x000fe20000000000 */
[----:B----4-:R-:W-:-:S13]  /*1010*/  ISETP.NE.AND P0, PT, R2, 0x3, PT ;  /* 0x000000030200780c */ /* 0x010fda0003f05270 */
[----:B-1----:R-:W-:Y:S05]  /*1020*/  @P0 BRA `(.L_x_15) ;  /* 0x0000000000340947 */ /* 0x002fea0003800000 */
[----:B--23--:R-:W-:Y:S01]  /*1030*/  UMOV UR4, 0x400 ;  /* 0x0000040000047882 */ /* 0x00cfe20000000000 */
[----:B------:R-:W-:Y:S01]  /*1040*/  UMOV UR6, 0x20 ;  /* 0x0000002000067882 */ /* 0x000fe20000000000 */
[----:B------:R-:W-:Y:S02]  /*1050*/  ULEA UR4, UR45, UR4, 0x18 ;  /* 0x000000042d047291 */ /* 0x000fe4000f8ec0ff */
[----:B------:R-:W-:-:S04]  /*1060*/  UIADD3 UR6, UPT, UPT, -UR6, 0x100000, URZ ;  /* 0x0010000006067890 */ /* 0x000fc8000fffe1ff */
[----:B------:R-:W-:Y:S02]  /*1070*/  USHF.L.U32 UR7, UR6, 0xb, URZ ;  /* 0x0000000b06077899 */ /* 0x000fe400080006ff */
[----:B------:R-:W-:Y:S01]  /*1080*/  USHF.L.U32 UR6, UR6, 0x1, URZ ;  /* 0x0000000106067899 */ /* 0x000fe200080006ff */
[----:B------:R-:W-:Y:S01]  /*1090*/  ELECT P0, URZ, PT ;  /* 0x0000000000ff782f */ /* 0x000fe20003800000 */
[----:B------:R-:W1:Y:S10]  /*10a0*/  FENCE.VIEW.ASYNC.S ;  /* 0x00000000000073c6 */ /* 0x000e740000000000 */
[----:B-1----:R1:W4:Y:S01]  /*10b0*/  SYNCS.EXCH.64 URZ, [UR4+0x2b0], UR6 ;  /* 0x0002b00604ff75b2 */ /* 0x0023220008000100 */
[----:B------:R1:W2:Y:S01]  /*10c0*/  SYNCS.EXCH.64 URZ, [UR4+0x2c0], UR6 ;  /* 0x0002c00604ff75b2 */ /* 0x0002a20008000100 */
[----:B------:R1:W3:Y:S01]  /*10d0*/  SYNCS.EXCH.64 URZ, [UR4+0x2b8], UR6 ;  /* 0x0002b80604ff75b2 */ /* 0x0002e20008000100 */
[----:B------:R1:W1:Y:S01]  /*10e0*/  SYNCS.EXCH.64 URZ, [UR4+0x2c8], UR6 ;  /* 0x0002c80604ff75b2 */ /* 0x0002620008000100 */
[----:B------:R-:W-:Y:S01]  /*10f0*/  NOP ;  /* 0x0000000000007918 */ /* 0x000fe20000000000 */
.L_x_15:
[----:B-123--:R-:W1:Y:S01]  /*1100*/  LDCU UR4, c[0x0][0x36c] ;  /* 0x00006d80ff0477ac */ /* 0x00ee620008000800 */
[----:B------:R-:W-:Y:S01]  /*1110*/  ISETP.NE.OR P3, PT, R0, 0x2, !P3 ;  /* 0x000000020000780c */ /* 0x000fe20005f65670 */
[----:B------:R-:W-:Y:S01]  /*1120*/  NOP ;  /* 0x0000000000007918 */ /* 0x000fe20000000000 */
[----:B------:R-:W-:Y:S01]  /*1130*/  LOP3.LUT R0, R84, 0x1f, RZ, 0xc0, !PT ;  /* 0x0000001f54007812 */ /* 0x000fe200078ec0ff */
[----:B------:R-:W-:Y:S02]  /*1140*/  UISETP.NE.AND UP4, UPT, UR18, 0x2, UPT ;  /* 0x000000021200788c */ /* 0x000fe4000bf85270 */
[----:B------:R-:W-:Y:S02]  /*1150*/  UISETP.NE.AND UP5, UPT, UR18, URZ, UPT ;  /* 0x000000ff1200728c */ /* 0x000fe4000bfa5270 */
[----:B-1----:R-:W-:-:S09]  /*1160*/  UISETP.EQ.U32.AND UP6, UPT, UR4, 0x1, UPT ;  /* 0x000000010400788c */ /* 0x002fd2000bfc2070 */
[----:B------:R-:W-:Y:S05]  /*1170*/  BRA.U !UP6, `(.L_x_16) ;  /* 0x000000010e087547 */ /* 0x000fea000b800000 */
[----:B----4-:R-:W-:Y:S01]  /*1180*/  UCGABAR_ARV ;  /* 0x00000000000079c7 */ /* 0x010fe20008000000 */
[----:B------:R-:W-:Y:S05]  /*1190*/  BRA `(.L_x_17) ;  /* 0x0000000000047947 */ /* 0x000fea0003800000 */
.L_x_16:
[----:B----4-:R-:W-:Y:S01]  /*11a0*/  NOP ;  /* 0x0000000000007918 */ /* 0x010fe20000000000 */
.L_x_17:
[----:B------:R-:W1:Y:S01]  /*11b0*/  S2UR UR20, SR_CTAID.X ;  /* 0x00000000001479c3 */ /* 0x000e620000002500 */
[----:B------:R-:W-:-:S05]  /*11c0*/  CS2R.32 R76, SR_CgaSize ;  /* 0x00000000004c7805 */ /* 0x000fca0000008a00 */
[----:B------:R-:W-:-:S05]  /*11d0*/  IMAD R76, R76, -0xa0, RZ ;  /* 0xffffff604c4c7824 */ /* 0x000fca00078e02ff */
[----:B------:R-:W-:-:S14]  /*11e0*/  R2UR UR5, R76 ;  /* 0x000000004c0572ca */ /* 0x000fdc00000e0000 */
[----:B------:R-:W2:Y:S01]  /*11f0*/  LDCU UR5, c[0x0][UR5+0x2b0] ;  /* 0x00005600050577ac */ /* 0x000ea20008000800 */
[----:B------:R-:W-:-:S05]  /*1200*/  CS2R.32 R76, SR_CgaSize ;  /* 0x00000000004c7805 */ /* 0x000fca0000008a00 */
[----:B------:R-:W-:-:S05]  /*1210*/  IMAD R76, R76, -0xa0, RZ ;  /* 0xffffff604c4c7824 */ /* 0x000fca00078e02ff */
[----:B------:R-:W-:-:S14]  /*1220*/  R2UR UR4, R76 ;  /* 0x000000004c0472ca */ /* 0x000fdc00000e0000 */
[----:B------:R-:W3:Y:S01]  /*1230*/  LDCU UR4, c[0x0][UR4+0x2b4] ;  /* 0x00005680040477ac */ /* 0x000ee20008000800 */
[----:B------:R-:W4:Y:S01]  /*1240*/  S2UR UR26, SR_CTAID.Y ;  /* 0x00000000001a79c3 */ /* 0x000f220000002600 */
[----:B------:R-:W-:-:S05]  /*1250*/  CS2R.32 R76, SR_CgaSize ;  /* 0x00000000004c7805 */ /* 0x000fca0000008a00 */
[----:B------:R-:W-:-:S05]  /*1260*/  IMAD R76, R76, -0xa0, RZ ;  /* 0xffffff604c4c7824 */ /* 0x000fca00078e02ff */
[----:B------:R-:W-:-:S14]  /*1270*/  R2UR UR6, R76 ;  /* 0x000000004c0672ca */ /* 0x000fdc00000e0000 */
[----:B------:R-:W3:Y:S01]  /*1280*/  LDCU UR6, c[0x0][UR6+0x2a0] ;  /* 0x00005400060677ac */ /* 0x000ee20008000800 */
[----:B------:R-:W-:-:S05]  /*1290*/  CS2R.32 R76, SR_CgaSize ;  /* 0x00000000004c7805 */ /* 0x000fca0000008a00 */
[----:B------:R-:W-:-:S05]  /*12a0*/  IMAD R76, R76, -0xa0, RZ ;  /* 0xffffff604c4c7824 */ /* 0x000fca00078e02ff */
[----:B------:R-:W-:-:S14]  /*12b0*/  R2UR UR63, R76 ;  /* 0x000000004c3f72ca */ /* 0x000fdc00000e0000 */
[----:B------:R-:W3:Y:S01]  /*12c0*/  LDCU UR63, c[0x0][UR63+0x2a4] ;  /* 0x000054803f3f77ac */ /* 0x000ee20008000800 */
[----:B------:R-:W-:Y:S01]  /*12d0*/  USHF.L.U32 UR24, UR45, 0xb, URZ ;  /* 0x0000000b2d187899 */ /* 0x000fe200080006ff */
[----:B------:R-:W3:Y:S01]  /*12e0*/  LDCU UR19, c[0x0][0xb24] ;  /* 0x00016480ff1377ac */ /* 0x000ee20008000800 */
[----:B------:R-:W3:Y:S01]  /*12f0*/  LDCU UR42, c[0x0][0xb24] ;  /* 0x00016480ff2a77ac */ /* 0x000ee20008000800 */
[----:B-1----:R-:W-:Y:S01]  /*1300*/  I2FP.F32.U32 R3, UR20 ;  /* 0x0000001400037c45 */ /* 0x002fe20008201000 */
[----:B------:R-:W1:Y:S04]  /*1310*/  LDCU UR23, c[0x0][0xb30] ;  /* 0x00016600ff1777ac */ /* 0x000e680008000800 */
[----:B--2---:R-:W-:Y:S01]  /*1320*/  FMUL R3, R3, UR5 ;  /* 0x0000000503037c20 */ /* 0x004fe20008400000 */
[----:B------:R-:W-:Y:S01]  /*1330*/  ULOP3.LUT UR24, UR24, 0x800, URZ, 0xc0, !UPT ;  /* 0x0000080018187892 */ /* 0x000fe2000f8ec0ff */
[----:B----4-:R-:W-:-:S04]  /*1340*/  I2FP.F32.U32 R2, UR26 ;  /* 0x0000001a00027c45 */ /* 0x010fc80008201000 */
[----:B------:R-:W2:Y:S01]  /*1350*/  F2I.U32.TRUNC.NTZ R3, R3 ;  /* 0x0000000300037305 */ /* 0x000ea2000020f000 */
[----:B---3--:R-:W-:-:S07]  /*1360*/  FMUL R2, R2, UR4 ;  /* 0x0000000402027c20 */ /* 0x008fce0008400000 */
[----:B------:R-:W3:Y:S01]  /*1370*/  F2I.U32.TRUNC.NTZ R2, R2 ;  /* 0x0000000200027305 */ /* 0x000ee2000020f000 */
[----:B--2---:R-:W-:Y:S02]  /*1380*/  R2UR UR5, R3 ;  /* 0x00000000030572ca */ /* 0x004fe400000e0000 */
[----:B---3--:R-:W-:Y:S02]  /*1390*/  R2UR UR4, R2 ;  /* 0x00000000020472ca */ /* 0x008fe400000e0000 */
[----:B------:R-:W-:-:S09]  /*13a0*/  PRMT R2, RZ, 0x7610, R2 ;  /* 0x00007610ff027816 */ /* 0x000fd20000000002 */
[----:B------:R-:W-:-:S04]  /*13b0*/  UIADD3 UR5, UPT, UPT, -UR5, URZ, URZ ;  /* 0x000000ff05057290 */ /* 0x000fc8000fffe1ff */
[----:B------:R-:W-:Y:S02]  /*13c0*/  UIMAD UR5, UR6, UR5, UR20 ;  /* 0x00000005060572a4 */ /* 0x000fe4000f8e0214 */
[----:B------:R-:W-:-:S04]  /*13d0*/  UIADD3 UR4, UPT, UPT, -UR4, URZ, URZ ;  /* 0x000000ff04047290 */ /* 0x000fc8000fffe1ff */
[----:B------:R-:W-:Y:S01]  /*13e0*/  IMAD.U32 R76, RZ, RZ, UR5 ;  /* 0x00000005ff4c7e24 */ /* 0x000fe2000f8e00ff */
[----:B------:R-:W-:Y:S01]  /*13f0*/  UIMAD UR63, UR63, UR4, UR26 ;  /* 0x000000043f3f72a4 */ /* 0x000fe2000f8e021a */
[----:B-1----:R-:W-:Y:S11]  /*1400*/  BRA.U UP5, `(.L_x_18) ;  /* 0x0000000105287547 */ /* 0x002ff6000b800000 */
[----:B------:R-:W-:Y:S01]  /*1410*/  R2UR UR6, R76 ;  /* 0x000000004c0672ca */ /* 0x000fe200000e0000 */
[----:B------:R-:W-:-:S12]  /*1420*/  UISETP.NE.AND UP0, UPT, UR63, URZ, UPT ;  /* 0x000000ff3f00728c */ /* 0x000fd8000bf05270 */
[----:B------:R-:W-:-:S04]  /*1430*/  UISETP.EQ.OR UP0, UPT, UR6, URZ, !UP0 ;  /* 0x000000ff0600728c */ /* 0x000fc8000c702670 */
[----:B------:R-:W-:Y:S02]  /*1440*/  USEL UR5, URZ, 0x1, !UP0 ;  /* 0x00000001ff057887 */ /* 0x000fe4000c000000 */
[----:B------:R-:W-:-:S04]  /*1450*/  UISETP.NE.AND UP0, UPT, UR63, URZ, UPT ;  /* 0x000000ff3f00728c */ /* 0x000fc8000bf05270 */
[----:B------:R-:W-:Y:S02]  /*1460*/  USEL UR4, URZ, 0x2, UP0 ;  /* 0x00000002ff047887 */ /* 0x000fe40008000000 */
[----:B------:R-:W-:-:S04]  /*1470*/  UISETP.NE.AND UP0, UPT, UR6, 0x1, UPT ;  /* 0x000000010600788c */ /* 0x000fc8000bf05270 */
[----:B------:R-:W-:-:S04]  /*1480*/  USEL UR4, UR4, 0x2, UP0 ;  /* 0x0000000204047887 */ /* 0x000fc80008000000 */
[----:B------:R-:W-:-:S06]  /*1490*/  UIADD3 UR4, UPT, UPT, UR5, UR4, URZ ;  /* 0x0000000405047290 */ /* 0x000fcc000fffe0ff */
[----:B------:R-:W-:-:S07]  /*14a0*/  MOV R2, UR4 ;  /* 0x0000000400027c02 */ /* 0x000fce0008000f00 */
.L_x_18:
[----:B------:R-:W1:Y:S01]  /*14b0*/  S2UR UR36, SR_CTAID.Z ;  /* 0x00000000002479c3 */ /* 0x000e620000002700 */
[----:B------:R-:W-:-:S09]  /*14c0*/  UISETP.GE.AND UP0, UPT, UR19, 0x1, UPT ;  /* 0x000000011300788c */ /* 0x000fd2000bf06270 */
[----:B------:R-:W-:Y:S05]  /*14d0*/  BRA.U !UP0, `(.L_x_19) ;  /* 0x0000000108d07547 */ /* 0x000fea000b800000 */
[----:B------:R-:W2:Y:S01]  /*14e0*/  LDCU UR21, c[0x0][0xb0c] ;  /* 0x00016180ff1577ac */ /* 0x000ea20008000800 */
[----:B------:R-:W3:Y:S01]  /*14f0*/  LDCU.128 UR12, c[0x0][0xb10] ;  /* 0x00016200ff0c77ac */ /* 0x000ee20008000c00 */
[----:B------:R-:W4:Y:S01]  /*1500*/  LDCU UR6, c[0x0][0x370] ;  /* 0x00006e00ff0677ac */ /* 0x000f220008000800 */
[----:B------:R-:W1:Y:S01]  /*1510*/  LDCU UR7, c[0x0][0x374] ;  /* 0x00006e80ff0777ac */ /* 0x000e620008000800 */
[----:B------:R-:W1:Y:S01]  /*1520*/  LDCU UR22, c[0x0][0xb20] ;  /* 0x00016400ff1677ac */ /* 0x000e620008000800 */
[----:B--2---:R-:W-:Y:S02]  /*1530*/  UISETP.NE.AND UP0, UPT, UR21, 0x1, UPT ;  /* 0x000000011500788c */ /* 0x004fe4000bf05270 */
[----:B---3--:R-:W-:Y:S01]  /*1540*/  UIMAD.WIDE.U32 UR4, UR20, UR12, URZ ;  /* 0x0000000c140472a5 */ /* 0x008fe2000f8e00ff */
[----:B------:R-:W2:Y:S01]  /*1550*/  LDCU.64 UR8, c[0x0][0xb28] ;  /* 0x00016500ff0877ac */ /* 0x000ea20008000a00 */
[----:B----4-:R-:W-:Y:S02]  /*1560*/  UIMAD.WIDE.U32 UR10, UR6, UR12, URZ ;  /* 0x0000000c060a72a5 */ /* 0x010fe4000f8e00ff */
[----:B------:R-:W-:-:S02]  /*1570*/  USHF.R.U32.HI UR5, URZ, UR13, UR5 ;  /* 0x0000000dff057299 */ /* 0x000fc40008011605 */
[----:B------:R-:W-:Y:S02]  /*1580*/  UISETP.NE.AND UP2, UPT, UR19, 0x1, UPT ;  /* 0x000000011300788c */ /* 0x000fe4000bf45270 */
[----:B------:R-:W-:Y:S01]  /*1590*/  USEL UR5, UR20, UR5, !UP0 ;  /* 0x0000000514057287 */ /* 0x000fe2000c000000 */
[----:B------:R-:W-:Y:S01]  /*15a0*/  UMOV UR10, UR11 ;  /* 0x0000000b000a7c82 */ /* 0x000fe20008000000 */
[----:B------:R-:W-:Y:S02]  /*15b0*/  UIMAD.WIDE.U32 UR16, UR26, UR15, URZ ;  /* 0x0000000f1a1072a5 */ /* 0x000fe4000f8e00ff */
[----:B------:R-:W-:Y:S02]  /*15c0*/  @UP0 USHF.R.U32.HI UR6, URZ, UR13, UR10 ;  /* 0x0000000dff060299 */ /* 0x000fe4000801160a */
[----:B------:R-:W-:Y:S02]  /*15d0*/  UISETP.NE.AND UP0, UPT, UR14, 0x1, UPT ;  /* 0x000000010e00788c */ /* 0x000fe4000bf05270 */
[----:B-1----:R-:W-:-:S02]  /*15e0*/  UIMAD.WIDE.U32 UR10, UR7, UR15, URZ ;  /* 0x0000000f070a72a5 */ /* 0x002fc4000f8e00ff */
[----:B--2---:R-:W-:Y:S01]  /*15f0*/  UIMAD.WIDE.U32 UR12, UR6, UR8, URZ ;  /* 0x00000008060c72a5 */ /* 0x004fe2000f8e00ff */
[----:B------:R-:W-:Y:S02]  /*1600*/  UMOV UR4, UR17 ;  /* 0x0000001100047c82 */ /* 0x000fe40008000000 */
[----:B------:R-:W-:Y:S02]  /*1610*/  USHF.R.U32.HI UR4, URZ, UR22, UR4 ;  /* 0x00000016ff047299 */ /* 0x000fe40008011604 */
[----:B------:R-:W-:Y:S02]  /*1620*/  UMOV UR10, UR11 ;  /* 0x0000000b000a7c82 */ /* 0x000fe40008000000 */
[----:B------:R-:W-:Y:S01]  /*1630*/  UMOV UR12, UR13 ;  /* 0x0000000d000c7c82 */ /* 0x000fe20008000000 */
[----:B------:R-:W-:Y:S02]  /*1640*/  @UP0 USHF.R.U32.HI UR7, URZ, UR22, UR10 ;  /* 0x00000016ff070299 */ /* 0x000fe4000801160a */
[----:B------:R-:W-:-:S02]  /*1650*/  USEL UR4, UR26, UR4, !UP0 ;  /* 0x000000041a047287 */ /* 0x000fc4000c000000 */
[----:B------:R-:W-:Y:S02]  /*1660*/  UIMAD.WIDE.U32 UR10, UR7, UR8, URZ ;  /* 0x00000008070a72a5 */ /* 0x000fe4000f8e00ff */
[----:B------:R-:W-:Y:S02]  /*1670*/  @UP2 USHF.R.U32.HI UR6, URZ, UR9, UR12 ;  /* 0x00000009ff062299 */ /* 0x000fe4000801160c */
[----:B------:R-:W-:-:S03]  /*1680*/  UIMAD.WIDE.U32 UR12, UR4, UR8, URZ ;  /* 0x00000008040c72a5 */ /* 0x000fc6000f8e00ff */
[----:B------:R-:W-:Y:S02]  /*1690*/  UMOV UR10, UR11 ;  /* 0x0000000b000a7c82 */ /* 0x000fe40008000000 */
[----:B------:R-:W-:Y:S02]  /*16a0*/  @UP2 USHF.R.U32.HI UR7, URZ, UR9, UR10 ;  /* 0x00000009ff072299 */ /* 0x000fe4000801160a */
[----:B------:R-:W-:Y:S02]  /*16b0*/  UIMAD UR10, UR6, UR19, URZ ;  /* 0x00000013060a72a4 */ /* 0x000fe4000f8e02ff */
[----:B------:R-:W-:-:S04]  /*16c0*/  UIMAD UR7, UR7, UR19, URZ ;  /* 0x00000013070772a4 */ /* 0x000fc8000f8e02ff */
[----:B------:R-:W-:-:S03]  /*16d0*/  UISETP.GE.AND UP0, UPT, UR4, UR7, UPT ;  /* 0x000000070400728c */ /* 0x000fc6000bf06270 */
[----:B------:R-:W-:Y:S01]  /*16e0*/  UMOV UR7, UR13 ;  /* 0x0000000d00077c82 */ /* 0x000fe20008000000 */
[----:B------:R-:W-:Y:S02]  /*16f0*/  UISETP.GE.OR UP0, UPT, UR5, UR10, UP0 ;  /* 0x0000000a0500728c */ /* 0x000fe40008706670 */
[----:B------:R-:W-:Y:S02]  /*1700*/  UIMAD.WIDE.U32 UR10, UR5, UR8, URZ ;  /* 0x00000008050a72a5 */ /* 0x000fe4000f8e00ff */
[----:B------:R-:W-:Y:S02]  /*1710*/  USHF.R.U32.HI UR7, URZ, UR9, UR7 ;  /* 0x00000009ff077299 */ /* 0x000fe40008011607 */
[----:B------:R-:W-:Y:S02]  /*1720*/  UIADD3 UR10, UPT, UPT, -UR4, URZ, URZ ;  /* 0x000000ff040a7290 */ /* 0x000fe4000fffe1ff */
[----:B------:R-:W-:Y:S02]  /*1730*/  USEL UR7, UR4, UR7, !UP2 ;  /* 0x0000000704077287 */ /* 0x000fe4000d000000 */
[----:B------:R-:W-:Y:S01]  /*1740*/  UIMAD UR10, UR14, UR10, UR26 ;  /* 0x0000000a0e0a72a4 */ /* 0x000fe2000f8e021a */
[----:B------:R-:W-:Y:S01]  /*1750*/  @!UP0 UMOV UR8, UR11 ;  /* 0x0000000b00088c82 */ /* 0x000fe20008000000 */
[----:B------:R-:W-:-:S02]  /*1760*/  UIADD3 UR11, UPT, UPT, -UR5, URZ, URZ ;  /* 0x000000ff050b7290 */ /* 0x000fc4000fffe1ff */
[----:B------:R-:W-:Y:S02]  /*1770*/  @!UP0 USHF.R.U32.HI UR8, URZ, UR9, UR8 ;  /* 0x00000009ff088299 */ /* 0x000fe40008011608 */
[----:B------:R-:W-:Y:S02]  /*1780*/  UIADD3 UR9, UPT, UPT, -UR7, URZ, URZ ;  /* 0x000000ff07097290 */ /* 0x000fe4000fffe1ff */
[----:B------:R-:W-:Y:S02]  /*1790*/  @!UP0 USEL UR8, UR5, UR8, !UP2 ;  /* 0x0000000805088287 */ /* 0x000fe4000d000000 */
[----:B------:R-:W-:Y:S02]  /*17a0*/  UIMAD UR9, UR19, UR9, UR4 ;  /* 0x00000009130972a4 */ /* 0x000fe4000f8e0204 */
[----:B------:R-:W-:Y:S02]  /*17b0*/  @!UP0 UIADD3 UR7, UPT, UPT, UR7, -UR8, URZ ;  /* 0x8000000807078290 */ /* 0x000fe4000fffe0ff */
[----:B------:R-:W-:-:S02]  /*17c0*/  @!UP0 UIMAD UR6, UR9, UR6, UR8 ;  /* 0x00000006090682a4 */ /* 0x000fc4000f8e0208 */
[----:B------:R-:W-:Y:S02]  /*17d0*/  @!UP0 UIMAD UR4, UR7, UR19, UR5 ;  /* 0x00000013070482a4 */ /* 0x000fe4000f8e0205 */
[----:B------:R-:W-:Y:S02]  /*17e0*/  UIMAD UR20, UR21, UR11, UR20 ;  /* 0x0000000b151472a4 */ /* 0x000fe4000f8e0214 */
[----:B------:R-:W-:Y:S01]  /*17f0*/  UIMAD UR26, UR4, UR14, UR10 ;  /* 0x0000000e041a72a4 */ /* 0x000fe2000f8e020a */
[----:B------:R-:W-:Y:S02]  /*1800*/  @!UP0 UMOV UR5, UR6 ;  /* 0x0000000600058c82 */ /* 0x000fe40008000000 */
[----:B------:R-:W-:-:S12]  /*1810*/  UIMAD UR20, UR5, UR21, UR20 ;  /* 0x00000015051472a4 */ /* 0x000fd8000f8e0214 */
.L_x_19:
[----:B------:R-:W-:-:S09]  /*1820*/  UISETP.NE.AND UP0, UPT, UR23, 0x1, UPT ;  /* 0x000000011700788c */ /* 0x000fd2000bf05270 */
[----:B------:R-:W-:Y:S05]  /*1830*/  BRA.U UP0, `(.L_x_20) ;  /* 0x0000000100407547 */ /* 0x000fea000b800000 */
[----:B------:R-:W2:Y:S01]  /*1840*/  LDCU.128 UR8, c[0x0][0xb10] ;  /* 0x00016200ff0877ac */ /* 0x000ea20008000c00 */
[----:B------:R-:W3:Y:S01]  /*1850*/  LDCU UR12, c[0x0][0xb0c] ;  /* 0x00016180ff0c77ac */ /* 0x000ee20008000800 */
[----:B------:R-:W4:Y:S01]  /*1860*/  LDCU UR13, c[0x0][0xb20] ;  /* 0x00016400ff0d77ac */ /* 0x000f220008000800 */
[----:B--2---:R-:W-:Y:S02]  /*1870*/  UIMAD.WIDE.U32 UR4, UR20, UR8, URZ ;  /* 0x00000008140472a5 */ /* 0x004fe4000f8e00ff */
[----:B------:R-:W-:Y:S02]  /*1880*/  UIMAD.WIDE.U32 UR6, UR26, UR11, URZ ;  /* 0x0000000b1a0672a5 */ /* 0x000fe4000f8e00ff */
[----:B---3--:R-:W-:Y:S02]  /*1890*/  UISETP.NE.AND UP0, UPT, UR12, 0x1, UPT ;  /* 0x000000010c00788c */ /* 0x008fe4000bf05270 */
[----:B------:R-:W-:-:S03]  /*18a0*/  USHF.R.U32.HI UR5, URZ, UR9, UR5 ;  /* 0x00000009ff057299 */ /* 0x000fc60008011605 */
[----:B------:R-:W-:Y:S01]  /*18b0*/  UMOV UR4, UR7 ;  /* 0x0000000700047c82 */ /* 0x000fe20008000000 */
[----:B------:R-:W-:Y:S02]  /*18c0*/  USEL UR5, UR20, UR5, !UP0 ;  /* 0x0000000514057287 */ /* 0x000fe4000c000000 */
[----:B------:R-:W-:Y:S02]  /*18d0*/  UISETP.NE.AND UP0, UPT, UR10, 0x1, UPT ;  /* 0x000000010a00788c */ /* 0x000fe4000bf05270 */
[----:B----4-:R-:W-:-:S04]  /*18e0*/  USHF.R.U32.HI UR4, URZ, UR13, UR4 ;  /* 0x0000000dff047299 */ /* 0x010fc80008011604 */
[----:B------:R-:W-:-:S04]  /*18f0*/  USEL UR4, UR26, UR4, !UP0 ;  /* 0x000000041a047287 */ /* 0x000fc8000c000000 */
[----:B------:R-:W-:Y:S02]  /*1900*/  UIADD3 UR6, UPT, UPT, UR5, -UR4, URZ ;  /* 0x8000000405067290 */ /* 0x000fe4000fffe0ff */
[----:B------:R-:W-:Y:S02]  /*1910*/  UIADD3 UR4, UPT, UPT, -UR5, UR4, URZ ;  /* 0x0000000405047290 */ /* 0x000fe4000fffe1ff */
[----:B------:R-:W-:Y:S02]  /*1920*/  UIMAD UR26, UR6, UR10, UR26 ;  /* 0x0000000a061a72a4 */ /* 0x000fe4000f8e021a */
[----:B------:R-:W-:-:S12]  /*1930*/  UIMAD UR20, UR4, UR12, UR20 ;  /* 0x0000000c041472a4 */ /* 0x000fd8000f8e0214 */
.L_x_20:
[----:B------:R-:W-:Y:S01]  /*1940*/  UISETP.NE.AND UP0, UPT, UR18, 0x2, UPT ;  /* 0x000000021200788c */ /* 0x000fe2000bf05270 */
[----:B------:R-:W-:Y:S09]  /*1950*/  BRA.U !UP6, `(.L_x_21) ;  /* 0x000000010e0c7547 */ /* 0x000ff2000b800000 */
[----:B------:R-:W-:Y:S01]  /*1960*/  UCGABAR_WAIT ;  /* 0x0000000000007dc7 */ /* 0x000fe20008000000 */
[----:B------:R-:W-:Y:S01]  /*1970*/  CCTL.IVALL ;  /* 0x00000000ff00798f */ /* 0x000fe20002000000 */
[----:B------:R-:W-:Y:S05]  /*1980*/  BRA `(.L_x_22) ;  /* 0x0000000000047947 */ /* 0x000fea0003800000 */
.L_x_21:
[----:B------:R-:W-:Y:S06]  /*1990*/  BAR.SYNC.DEFER_BLOCKING 0x0 ;  /* 0x0000000000007b1d */ /* 0x000fec0000010000 */
.L_x_22:
[----:B------:R-:W-:Y:S05]  /*19a0*/  BRA.U UP0, `(.L_x_23) ;  /* 0x0000002100fc7547 */ /* 0x000fea000b800000 */
[----:B------:R-:W2:Y:S01]  /*19b0*/  LDCU UR6, c[0x0][0x38c] ;  /* 0x00007180ff0677ac */ /* 0x000ea20008000800 */
[----:B------:R-:W-:Y:S01]  /*19c0*/  PLOP3.LUT P1, PT, PT, PT, UP3, 0x80, 0x8 ;  /* 0x000000000008781c */ /* 0x000fe20003f2f038 */
[----:B------:R-:W-:Y:S01]  /*19d0*/  IMAD.MOV.U32 R12, RZ, RZ, 0x1 ;  /* 0x00000001ff0c7424 */ /* 0x000fe200078e00ff */
[----:B------:R-:W-:Y:S01]  /*19e0*/  ISETP.EQ.OR P2, PT, R0, RZ, P3 ;  /* 0x000000ff0000720c */ /* 0x000fe20001f42670 */
[----:B------:R-:W-:Y:S01]  /*19f0*/  UISETP.NE.AND UP1, UPT, UR18, URZ, UPT ;  /* 0x000000ff1200728c */ /* 0x000fe2000bf25270 */
[----:B------:R-:W-:Y:S01]  /*1a00*/  PLOP3.LUT P1, PT, P1, PT, PT, 0x8, 0x80 ;  /* 0x000000000080781c */ /* 0x000fe20000f2e170 */
[----:B------:R-:W-:Y:S01]  /*1a10*/  USEL UR25, URZ, 0x1, UP4 ;  /* 0x00000001ff197887 */ /* 0x000fe2000a000000 */
[----:B------:R-:W-:Y:S01]  /*1a20*/  CS2R R10, SRZ ;  /* 0x00000000000a7805 */ /* 0x000fe2000001ff00 */
[----:B------:R-:W-:Y:S01]  /*1a30*/  IMAD.MOV.U32 R9, RZ, RZ, RZ ;  /* 0x000000ffff097224 */ /* 0x000fe200078e00ff */
[----:B------:R-:W3:Y:S01]  /*1a40*/  LDCU UR39, c[0x0][0x370] ;  /* 0x00006e00ff2777ac */ /* 0x000ee20008000800 */
[----:B------:R-:W-:Y:S01]  /*1a50*/  IMAD.MOV.U32 R8, RZ, RZ, 0x1 ;  /* 0x00000001ff087424 */ /* 0x000fe200078e00ff */
[----:B------:R-:W4:Y:S01]  /*1a60*/  LDCU.64 UR28, c[0x0][0x348] ;  /* 0x00006900ff1c77ac */ /* 0x000f220008000a00 */
[----:B------:R-:W-:-:S02]  /*1a70*/  USHF.R.U32.HI UR44, URZ, 0x5, UR24 ;  /* 0x00000005ff2c7899 */ /* 0x000fc40008011618 */
[----:B--2---:R-:W-:Y:S02]  /*1a80*/  UIADD3 UR5, UPT, UPT, UR6, 0x1f, URZ ;  /* 0x0000001f06057890 */ /* 0x004fe4000fffe0ff */
[----:B------:R-:W-:Y:S02]  /*1a90*/  UIADD3 UR46, UPT, UPT, UR6, 0x3e, URZ ;  /* 0x0000003e062e7890 */ /* 0x000fe4000fffe0ff */
[----:B------:R-:W-:Y:S01]  /*1aa0*/  USHF.R.S32.HI UR4, URZ, 0x1f, UR5 ;  /* 0x0000001fff047899 */ /* 0x000fe20008011405 */
[----:B------:R-:W2:Y:S03]  /*1ab0*/  LDCU UR38, c[0x0][0x374] ;  /* 0x00006e80ff2677ac */ /* 0x000ea60008000800 */
[----:B------:R-:W-:Y:S02]  /*1ac0*/  ULEA.HI UR4, UR4, UR5, URZ, 0x5 ;  /* 0x0000000504047291 */ /* 0x000fe4000f8f28ff */
[----:B------:R-:W-:-:S02]  /*1ad0*/  USEL UR25, UR25, 0x2, UP1 ;  /* 0x0000000219197887 */ /* 0x000fc40008800000 */
[----:B------:R-:W-:Y:S02]  /*1ae0*/  USHF.R.S32.HI UR41, URZ, 0x5, UR4 ;  /* 0x00000005ff297899 */ /* 0x000fe40008011404 */
[----:B------:R-:W-:Y:S02]  /*1af0*/  UIADD3 UR4, UPT, UPT, UR6, -0x1, URZ ;  /* 0xffffffff06047890 */ /* 0x000fe4000fffe0ff */
[----:B------:R-:W-:Y:S02]  /*1b00*/  UISETP.LT.U32.AND UP0, UPT, UR41, 0x22, UPT ;  /* 0x000000222900788c */ /* 0x000fe4000bf01070 */
[----:B------:R-:W-:Y:S02]  /*1b10*/  UISETP.GE.U32.AND UP2, UPT, UR4, -0x3f, UPT ;  /* 0xffffffc10400788c */ /* 0x000fe4000bf46070 */
[----:B------:R-:W-:Y:S01]  /*1b20*/  USEL UR40, UR41, 0x22, UP0 ;  /* 0x0000002229287887 */ /* 0x000fe20008000000 */
[----:B------:R-:W-:-:S03]  /*1b30*/  UMOV UR5, URZ ;  /* 0x000000ff00057c82 */ /* 0x000fc60008000000 */
[----:B------:R-:W-:Y:S02]  /*1b40*/  UIADD3 UR21, UPT, UPT, UR40, -0x1, URZ ;  /* 0xffffffff28157890 */ /* 0x000fe4000fffe0ff */
[----:B------:R-:W-:-:S03]  /*1b50*/  UIADD3 UR43, UPT, UPT, UR41, -UR40, URZ ;  /* 0x80000028292b7290 */ /* 0x000fc6000fffe0ff */
[----:B------:R-:W-:-:S04]  /*1b60*/  @UP2 UIADD3 UR21, UPT, UPT, UR40, URZ, URZ ;  /* 0x000000ff28152290 */ /* 0x000fc8000fffe0ff */
[----:B--234-:R-:W-:-:S12]  /*1b70*/  UIADD3 UR21, UPT, UPT, UR21, 0x1, URZ ;  /* 0x0000000115157890 */ /* 0x01cfd8000fffe0ff */
.L_x_43:
[----:B------:R-:W-:Y:S01]  /*1b80*/  UISETP.NE.AND UP0, UPT, UR45, URZ, UPT ;  /* 0x000000ff2d00728c */ /* 0x000fe2000bf05270 */
[----:B------:R-:W2:Y:S08]  /*1b90*/  S2UR UR45, SR_CgaCtaId ;  /* 0x00000000002d79c3 */ /* 0x000eb00000008800 */
[----:B------:R-:W-:Y:S05]  /*1ba0*/  BRA.U UP0, `(.L_x_24) ;  /* 0x0000000100347547 */ /* 0x000fea000b800000 */
[----:B------:R-:W3:Y:S01]  /*1bb0*/  S2R R0, SR_CgaCtaId ;  /* 0x0000000000007919 */ /* 0x000ee20000008800 */
[----:B------:R-:W-:-:S04]  /*1bc0*/  MOV R2, 0x400 ;  /* 0x0000040000027802 */ /* 0x000fc80000000f00 */
[----:B---3--:R-:W-:Y:S02]  /*1bd0*/  LEA R0, R0, R2, 0x18 ;  /* 0x0000000200007211 */ /* 0x008fe400078ec0ff */
[----:B------:R-:W-:-:S03]  /*1be0*/  SHF.L.U32 R2, R8, 0x1f, RZ ;  /* 0x0000001f08027819 */ /* 0x000fc600000006ff */
[----:B------:R-:W-:-:S04]  /*1bf0*/  IMAD R0, R9, 0x8, R0 ;  /* 0x0000000809007824 */ /* 0x000fc800078e0200 */
[----:B------:R-:W3:Y:S02]  /*1c00*/  SYNCS.PHASECHK.TRANS64.TRYWAIT P0, [R0+URZ+0x2c0], R2 ;  /* 0x0002c002000075a7 */ /* 0x000ee400080011ff */
[----:B---3--:R-:W-:Y:S05]  /*1c10*/  @!P0 BRA `(.L_x_25) ;  /* 0x00000070001c8947 */ /* 0x008fea0003800000 */
.L_x_143:
[----:B------:R-:W-:Y:S01]  /*1c20*/  VIADD R9, R9, 0x1 ;  /* 0x0000000109097836 */ /* 0x000fe20000000000 */
[----:B------:R3:W-:Y:S04]  /*1c30*/  SYNCS.ARRIVE.TRANS64.A1T0 RZ, [R0+URZ+0x2b0], RZ ;  /* 0x0002b0ff00ff79a7 */ /* 0x0007e800081000ff */
[----:B------:R-:W-:-:S04]  /*1c40*/  ISETP.NE.AND P0, PT, R9, 0x2, PT ;  /* 0x000000020900780c */ /* 0x000fc80003f05270 */
[----:B------:R-:W-:Y:S02]  /*1c50*/  SEL R9, R9, RZ, P0 ;  /* 0x000000ff09097207 */ /* 0x000fe40000000000 */
[----:B---3--:R-:W-:-:S04]  /*1c60*/  SEL R0, RZ, 0x1, P0 ;  /* 0x00000001ff007807 */ /* 0x008fc80000000000 */
[----:B------:R-:W-:-:S07]  /*1c70*/  LOP3.LUT R8, R8, R0, RZ, 0x3c, !PT ;  /* 0x0000000008087212 */ /* 0x000fce00078e3cff */
.L_x_24:
[----:B------:R-:W-:Y:S01]  /*1c80*/  UMOV UR6, 0x400 ;  /* 0x0000040000067882 */ /* 0x000fe20000000000 */
[----:B------:R-:W-:Y:S01]  /*1c90*/  SHF.L.U32 R0, R12, 0x1f, RZ ;  /* 0x0000001f0c007819 */ /* 0x000fe200000006ff */
[----:B--2---:R-:W-:Y:S02]  /*1ca0*/  ULEA UR6, UR45, UR6, 0x18 ;  /* 0x000000062d067291 */ /* 0x004fe4000f8ec0ff */
[----:B------:R-:W-:Y:S02]  /*1cb0*/  UISETP.GE.U32.AND UP0, UPT, UR46, 0x3f, UPT ;  /* 0x0000003f2e00788c */ /* 0x000fe4000bf06070 */
[----:B------:R-:W-:Y:S02]  /*1cc0*/  ULEA UR4, UR5, UR6, 0x3 ;  /* 0x0000000605047291 */ /* 0x000fe4000f8e18ff */
[----:B------:R-:W-:Y:S02]  /*1cd0*/  USHF.L.U32 UR35, UR20, 0x6, URZ ;  /* 0x0000000614237899 */ /* 0x000fe400080006ff */
[----:B------:R-:W-:Y:S01]  /*1ce0*/  ULEA UR11, UR26, UR44, 0x7 ;  /* 0x0000002c1a0b7291 */ /* 0x000fe2000f8e38ff */
[----:B------:R-:W-:-:S04]  /*1cf0*/  UMOV UR13, URZ ;  /* 0x000000ff000d7c82 */ /* 0x000fc80008000000 */
[----:B------:R2:W3:Y:S01]  /*1d00*/  SYNCS.PHASECHK.TRANS64.TRYWAIT P0, [UR4+0x110], R0 ;  /* 0x00011000ff0075a7 */ /* 0x0004e20008001104 */
[----:B------:R-:W-:Y:S06]  /*1d10*/  BRA.U !UP0, `(.L_x_26) ;  /* 0x0000000108bc7547 */ /* 0x000fec000b800000 */
[----:B------:R-:W-:Y:S01]  /*1d20*/  UMOV UR7, URZ ;  /* 0x000000ff00077c82 */ /* 0x000fe20008000000 */
[----:B------:R-:W-:-:S05]  /*1d30*/  UMOV UR4, UR5 ;  /* 0x0000000500047c82 */ /* 0x000fca0008000000 */
.L_x_32:
[----:B------:R-:W-:Y:S01]  /*1d40*/  ULEA UR33, UR4, UR6, 0x3 ;  /* 0x0000000604217291 */ /* 0x000fe2000f8e18ff */
[----:B---3--:R-:W-:Y:S01]  /*1d50*/  @!P3 MOV R2, 0x1800 ;  /* 0x000018000002b802 */ /* 0x008fe20000000f00 */
[----:B-1-34-:R-:W-:Y:S10]  /*1d60*/  @P0 BRA `(.L_x_27) ;  /* 0x00000000000c0947 */ /* 0x01aff40003800000 */
[----:B------:R-:W-:-:S04]  /*1d70*/  SHF.L.U32 R3, R12, 0x1f, RZ ;  /* 0x0000001f0c037819 */ /* 0x000fc800000006ff */
[----:B------:R-:W3:Y:S02]  /*1d80*/  SYNCS.PHASECHK.TRANS64.TRYWAIT P0, [UR33+0x110], R3 ;  /* 0x00011003ff0075a7 */ /* 0x000ee40008001121 */
[----:B---3--:R-:W-:Y:S05]  /*1d90*/  @!P0 BRA `(.L_x_28) ;  /* 0x0000006c00d08947 */ /* 0x008fea0003800000 */
.L_x_27:
[----:B------:R3:W-:Y:S01]  /*1da0*/  @!P3 SYNCS.ARRIVE.TRANS64 RZ, [UR33], R2 ;  /* 0x00000002ffffb9a7 */ /* 0x0007e20008000021 */
[----:B------:R-:W-:-:S04]  /*1db0*/  ULOP3.LUT UR5, UR25, 0x2, URZ, 0xfc, !UPT ;  /* 0x0000000219057892 */ /* 0x000fc8000f8efcff */
[----:B------:R-:W-:-:S09]  /*1dc0*/  UISETP.NE.AND UP0, UPT, UR5, 0x2, UPT ;  /* 0x000000020500788c */ /* 0x000fd2000bf05270 */
[----:B------:R-:W-:Y:S05]  /*1dd0*/  BRA.U UP0, `(.L_x_29) ;  /* 0x0000000100047547 */ /* 0x000fea000b800000 */
[----:B-1----:R-:W-:Y:S05]  /*1de0*/  BPT.TRAP 0x1 ;  /* 0x000000040000795c */ /* 0x002fea0000300000 */
.L_x_29:
[----:B------:R-:W-:Y:S04]  /*1df0*/  BSSY.RECONVERGENT B0, `(.L_x_30) ;  /* 0x0000003000007945 */ /* 0x000fe80003800200 */
[----:B------:R-:W-:Y:S05]  /*1e00*/  @P2 BRA `(.L_x_31) ;  /* 0x0000000000042947 */ /* 0x000fea0003800000 */
[----:B-1----:R-:W-:Y:S05]  /*1e10*/  BPT.TRAP 0x1 ;  /* 0x000000040000795c */ /* 0x002fea0000300000 */
.L_x_31:
[----:B-1----:R-:W-:Y:S05]  /*1e20*/  BSYNC.RECONVERGENT B0 ;  /* 0x0000000000007941 */ /* 0x002fea0003800200 */
.L_x_30:
[----:B------:R-:W-:Y:S02]  /*1e30*/  UIADD3 UR5, UPT, UPT, UR4, 0x1, URZ ;  /* 0x0000000104057890 */ /* 0x000fe4000fffe0ff */
[----:B------:R-:W-:Y:S02]  /*1e40*/  USHF.L.U32 UR34, UR7, 0x5, URZ ;  /* 0x0000000507227899 */ /* 0x000fe400080006ff */
[----:B------:R-:W-:Y:S02]  /*1e50*/  UISETP.NE.AND UP0, UPT, UR5, 0x22, UPT ;  /* 0x000000220500788c */ /* 0x000fe4000bf05270 */
[----:B------:R-:W-:Y:S02]  /*1e60*/  UIADD3 UR7, UPT, UPT, UR7, 0x1, URZ ;  /* 0x0000000107077890 */ /* 0x000fe4000fffe0ff */
[----:B------:R-:W-:Y:S02]  /*1e70*/  USEL UR9, URZ, 0x1, UP0 ;  /* 0x00000001ff097887 */ /* 0x000fe40008000000 */
[----:B------:R-:W-:-:S02]  /*1e80*/  USEL UR5, UR5, URZ, UP0 ;  /* 0x000000ff05057287 */ /* 0x000fc40008000000 */
[----:B------:R-:W-:Y:S02]  /*1e90*/  UIADD3 UR14, UP0, UPT, UR28, 0x180, URZ ;  /* 0x000001801c0e7890 */ /* 0x000fe4000ff1e0ff */
[----:B------:R-:W-:Y:S01]  /*1ea0*/  ULEA UR8, UR5, UR6, 0x3 ;  /* 0x0000000605087291 */ /* 0x000fe2000f8e18ff */
[----:B------:R-:W-:Y:S01]  /*1eb0*/  LOP3.LUT R12, R12, UR9, RZ, 0x3c, !PT ;  /* 0x000000090c0c7c12 */ /* 0x000fe2000f8e3cff */
[----:B------:R-:W-:Y:S02]  /*1ec0*/  ULEA UR32, UR4, UR6, 0xb ;  /* 0x0000000604207291 */ /* 0x000fe4000f8e58ff */
[----:B------:R-:W-:Y:S01]  /*1ed0*/  UIADD3 UR16, UP1, UPT, UR28, 0x80, URZ ;  /* 0x000000801c107890 */ /* 0x000fe2000ff3e0ff */
[----:B--2---:R-:W-:Y:S01]  /*1ee0*/  SHF.L.U32 R0, R12, 0x1f, RZ ;  /* 0x0000001f0c007819 */ /* 0x004fe200000006ff */
[----:B------:R-:W-:Y:S02]  /*1ef0*/  UIADD3.X UR15, UPT, UPT, URZ, UR29, URZ, UP0, !UPT ;  /* 0x0000001dff0f7290 */ /* 0x000fe400087fe4ff */
[----:B------:R-:W-:Y:S01]  /*1f00*/  UISETP.NE.AND UP0, UPT, UR7, UR21, UPT ;  /* 0x000000150700728c */ /* 0x000fe2000bf05270 */
[----:B------:R4:W1:Y:S01]  /*1f10*/  SYNCS.PHASECHK.TRANS64.TRYWAIT P0, [UR8+0x110], R0 ;  /* 0x00011000ff0075a7 */ /* 0x0008620008001108 */
[----:B------:R-:W-:-:S02]  /*1f20*/  ULEA UR8, UR4, UR24, 0xc ;  /* 0x0000001804087291 */ /* 0x000fc4000f8e60ff */
[----:B------:R-:W-:Y:S02]  /*1f30*/  UIADD3.X UR17, UPT, UPT, URZ, UR29, URZ, UP1, !UPT ;  /* 0x0000001dff117290 */ /* 0x000fe40008ffe4ff */
[----:B------:R-:W-:Y:S02]  /*1f40*/  UIADD3 UR32, UPT, UPT, UR32, 0x4600, URZ ;  /* 0x0000460020207890 */ /* 0x000fe4000fffe0ff */
[----:B------:R-:W-:Y:S01]  /*1f50*/  UIADD3 UR8, UPT, UPT, UR6, 0x15600, UR8 ;  /* 0x0001560006087890 */ /* 0x000fe2000fffe008 */
[----:B------:R-:W-:Y:S01]  /*1f60*/  UMOV UR18, 0x0 ;  /* 0x0000000000127882 */ /* 0x000fe20000000000 */
[----:B------:R-:W-:Y:S01]  /*1f70*/  UMOV UR19, 0x10000000 ;  /* 0x1000000000137882 */ /* 0x000fe20000000000 */
[----:B------:R-:W-:Y:S01]  /*1f80*/  UMOV UR4, 0x30000 ;  /* 0x0003000000047882 */ /* 0x000fe20000000000 */
[----:B------:R-:W-:Y:S01]  /*1f90*/  UMOV UR12, UR36 ;  /* 0x00000024000c7c82 */ /* 0x000fe20008000000 */
[----:B------:R-:W-:Y:S01]  /*1fa0*/  UMOV UR9, UR33 ;  /* 0x0000002100097c82 */ /* 0x000fe20008000000 */
[----:B------:R-:W-:Y:S01]  /*1fb0*/  UMOV UR10, UR34 ;  /* 0x00000022000a7c82 */ /* 0x000fe20008000000 */
[----:B------:R-:W-:Y:S01]  /*1fc0*/  UTMALDG.3D [UR32], [UR16], desc[UR18] ;  /* 0x00001220100075b4 */ /* 0x000fe20008011000 */
[----:B------:R-:W-:Y:S01]  /*1fd0*/  UMOV UR13, UR21 ;  /* 0x00000015000d7c82 */ /* 0x000fe20008000000 */
[----:B------:R2:W-:Y:S02]  /*1fe0*/  UTMALDG.3D.MULTICAST [UR8], [UR14], UR4, desc[UR18] ;  /* 0x000012080e0073b4 */ /* 0x0005e40008011804 */
[----:B--2---:R-:W-:Y:S01]  /*1ff0*/  UMOV UR4, UR5 ;  /* 0x0000000500047c82 */ /* 0x004fe20008000000 */
[----:B------:R-:W-:Y:S05]  /*2000*/  BRA.U UP0, `(.L_x_32) ;  /* 0xfffffffd004c7547 */ /* 0x000fea000b83ffff */
.L_x_26:
[----:B------:R-:W-:Y:S01]  /*2010*/  ULEA UR4, UR5, UR6, 0x3 ;  /* 0x0000000605047291 */ /* 0x000fe2000f8e18ff */
[----:B--2-4-:R-:W-:Y:S01]  /*2020*/  SHF.L.U32 R0, R12, 0x1f, RZ ;  /* 0x0000001f0c007819 */ /* 0x014fe200000006ff */
[----:B------:R-:W-:Y:S01]  /*2030*/  @!P1 SYNCS.ARRIVE.TRANS64.A1T0 RZ, [UR6+0x248], RZ ;  /* 0x000248ffffff99a7 */ /* 0x000fe20008100006 */
[----:B------:R-:W-:-:S06]  /*2040*/  UISETP.GT.AND UP0, UPT, UR41, UR40, UPT ;  /* 0x000000282900728c */ /* 0x000fcc000bf04270 */
[----:B-1-3--:R1:W2:Y:S03]  /*2050*/  SYNCS.PHASECHK.TRANS64.TRYWAIT P0, [UR4+0x110], R0 ;  /* 0x00011000ff0075a7 */ /* 0x00a2a60008001104 */
[----:B------:R-:W-:Y:S05]  /*2060*/  BRA.U !UP0, `(.L_x_33) ;  /* 0x0000000108c07547 */ /* 0x000fea000b800000 */
[----:B------:R-:W-:Y:S01]  /*2070*/  UIADD3 UR26, UPT, UPT, UR43, UR13, URZ ;  /* 0x0000000d2b1a7290 */ /* 0x000fe2000fffe0ff */
[----:B------:R-:W-:-:S11]  /*2080*/  UMOV UR4, UR5 ;  /* 0x0000000500047c82 */ /* 0x000fd60008000000 */
.L_x_39:
[----:B------:R-:W-:Y:S01]  /*2090*/  ULEA UR17, UR4, UR6, 0x3 ;  /* 0x0000000604117291 */ /* 0x000fe2000f8e18ff */
[----:B--2---:R-:W-:Y:S01]  /*20a0*/  @!P3 MOV R2, 0x1800 ;  /* 0x000018000002b802 */ /* 0x004fe20000000f00 */
[----:B--234-:R-:W-:Y:S10]  /*20b0*/  @P0 BRA `(.L_x_34) ;  /* 0x00000000000c0947 */ /* 0x01cff40003800000 */
[----:B------:R-:W-:-:S04]  /*20c0*/  SHF.L.U32 R3, R12, 0x1f, RZ ;  /* 0x0000001f0c037819 */ /* 0x000fc800000006ff */
[----:B------:R-:W2:Y:S02]  /*20d0*/  SYNCS.PHASECHK.TRANS64.TRYWAIT P0, [UR17+0x110], R3 ;  /* 0x00011003ff0075a7 */ /* 0x000ea40008001111 */
[----:B--2---:R-:W-:Y:S05]  /*20e0*/  @!P0 BRA `(.L_x_35) ;  /* 0x0000006c00148947 */ /* 0x004fea0003800000 */
.L_x_34:
[----:B------:R2:W-:Y:S01]  /*20f0*/  @!P3 SYNCS.ARRIVE.TRANS64 RZ, [UR17], R2 ;  /* 0x00000002ffffb9a7 */ /* 0x0005e20008000011 */
[----:B------:R-:W-:-:S04]  /*2100*/  ULOP3.LUT UR5, UR25, 0x2, URZ, 0xfc, !UPT ;  /* 0x0000000219057892 */ /* 0x000fc8000f8efcff */
[----:B------:R-:W-:-:S09]  /*2110*/  UISETP.NE.AND UP0, UPT, UR5, 0x2, UPT ;  /* 0x000000020500788c */ /* 0x000fd2000bf05270 */
[----:B------:R-:W-:Y:S05]  /*2120*/  BRA.U UP0, `(.L_x_36) ;  /* 0x0000000100047547 */ /* 0x000fea000b800000 */
[----:B------:R-:W-:Y:S05]  /*2130*/  BPT.TRAP 0x1 ;  /* 0x000000040000795c */ /* 0x000fea0000300000 */
.L_x_36:
[----:B------:R-:W-:Y:S04]  /*2140*/  BSSY.RECONVERGENT B0, `(.L_x_37) ;  /* 0x0000003000007945 */ /* 0x000fe80003800200 */
[----:B------:R-:W-:Y:S05]  /*2150*/  @P2 BRA `(.L_x_38) ;  /* 0x0000000000042947 */ /* 0x000fea0003800000 */
[----:B------:R-:W-:Y:S05]  /*2160*/  BPT.TRAP 0x1 ;  /* 0x000000040000795c */ /* 0x000fea0000300000 */
.L_x_38:
[----:B------:R-:W-:Y:S05]  /*2170*/  BSYNC.RECONVERGENT B0 ;  /* 0x0000000000007941 */ /* 0x000fea0003800200 */
.L_x_37:
[----:B------:R-:W-:Y:S02]  /*2180*/  UIADD3 UR5, UPT, UPT, UR4, 0x1, URZ ;  /* 0x0000000104057890 */ /* 0x000fe4000fffe0ff */
[----:B------:R-:W-:Y:S02]  /*2190*/  USHF.L.U32 UR18, UR13, 0x5, URZ ;  /* 0x000000050d127899 */ /* 0x000fe400080006ff */
[----:B------:R-:W-:Y:S02]  /*21a0*/  UISETP.NE.AND UP0, UPT, UR5, 0x22, UPT ;  /* 0x000000220500788c */ /* 0x000fe4000bf05270 */
[----:B------:R-:W-:Y:S02]  /*21b0*/  UIADD3 UR13, UPT, UPT, UR13, 0x1, URZ ;  /* 0x000000010d0d7890 */ /* 0x000fe4000fffe0ff */
[----:B------:R-:W-:Y:S02]  /*21c0*/  USEL UR8, URZ, 0x1, UP0 ;  /* 0x00000001ff087887 */ /* 0x000fe40008000000 */
[----:B------:R-:W-:-:S02]  /*21d0*/  USEL UR5, UR5, URZ, UP0 ;  /* 0x000000ff05057287 */ /* 0x000fc40008000000 */
[----:B------:R-:W-:Y:S02]  /*21e0*/  UIADD3 UR14, UP0, UPT, UR28, 0x180, URZ ;  /* 0x000001801c0e7890 */ /* 0x000fe4000ff1e0ff */
[----:B------:R-:W-:Y:S01]  /*21f0*/  LOP3.LUT R12, R12, UR8, RZ, 0x3c, !PT ;  /* 0x000000080c0c7c12 */ /* 0x000fe2000f8e3cff */
[----:B------:R-:W-:Y:S02]  /*2200*/  ULEA UR16, UR4, UR6, 0xb ;  /* 0x0000000604107291 */ /* 0x000fe4000f8e58ff */
[----:B------:R-:W-:Y:S01]  /*2210*/  UIADD3 UR22, UP1, UPT, UR28, 0x80, URZ ;  /* 0x000000801c167890 */ /* 0x000fe2000ff3e0ff */
[----:B-1----:R-:W-:Y:S01]  /*2220*/  SHF.L.U32 R0, R12, 0x1f, RZ ;  /* 0x0000001f0c007819 */ /* 0x002fe200000006ff */
[----:B------:R-:W-:Y:S02]  /*2230*/  UIADD3.X UR15, UPT, UPT, URZ, UR29, URZ, UP0, !UPT ;  /* 0x0000001dff0f7290 */ /* 0x000fe400087fe4ff */
[----:B------:R-:W-:Y:S02]  /*2240*/  ULEA UR8, UR4, UR24, 0xc ;  /* 0x0000001804087291 */ /* 0x000fe4000f8e60ff */
[----:B------:R-:W-:-:S02]  /*2250*/  UISETP.NE.AND UP0, UPT, UR13, UR26, UPT ;  /* 0x0000001a0d00728c */ /* 0x000fc4000bf05270 */
[----:B------:R-:W-:Y:S02]  /*2260*/  ULEA UR7, UR5, UR6, 0x3 ;  /* 0x0000000605077291 */ /* 0x000fe4000f8e18ff */
[----:B------:R-:W-:Y:S02]  /*2270*/  UIADD3 UR16, UPT, UPT, UR16, 0x4600, URZ ;  /* 0x0000460010107890 */ /* 0x000fe4000fffe0ff */
[----:B------:R-:W-:Y:S02]  /*2280*/  UIADD3.X UR23, UPT, UPT, URZ, UR29, URZ, UP1, !UPT ;  /* 0x0000001dff177290 */ /* 0x000fe40008ffe4ff */
[----:B------:R-:W-:Y:S01]  /*2290*/  UIADD3 UR8, UPT, UPT, UR6, 0x15600, UR8 ;  /* 0x0001560006087890 */ /* 0x000fe2000fffe008 */
[----:B------:R-:W-:Y:S01]  /*22a0*/  UMOV UR30, 0x0 ;  /* 0x00000000001e7882 */ /* 0x000fe20000000000 */
[----:B------:R-:W-:Y:S01]  /*22b0*/  UMOV UR31, 0x10000000 ;  /* 0x10000000001f7882 */ /* 0x000fe20000000000 */
[----:B------:R-:W-:Y:S01]  /*22c0*/  UMOV UR19, UR35 ;  /* 0x0000002300137c82 */ /* 0x000fe20008000000 */
[----:B------:R-:W-:Y:S01]  /*22d0*/  UMOV UR20, UR36 ;  /* 0x0000002400147c82 */ /* 0x000fe20008000000 */
[----:B------:R3:W4:Y:S01]  /*22e0*/  SYNCS.PHASECHK.TRANS64.TRYWAIT P0, [UR7+0x110], R0 ;  /* 0x00011000ff0075a7 */ /* 0x0007220008001107 */
[----:B------:R-:W-:Y:S01]  /*22f0*/  UMOV UR4, 0x30000 ;  /* 0x0003000000047882 */ /* 0x000fe20000000000 */
[----:B------:R-:W-:Y:S01]  /*2300*/  UMOV UR12, UR36 ;  /* 0x00000024000c7c82 */ /* 0x000fe20008000000 */
[----:B------:R-:W-:Y:S01]  /*2310*/  UMOV UR9, UR17 ;  /* 0x0000001100097c82 */ /* 0x000fe20008000000 */
[----:B------:R-:W-:Y:S01]  /*2320*/  UMOV UR10, UR18 ;  /* 0x00000012000a7c82 */ /* 0x000fe20008000000 */
[----:B------:R-:W-:Y:S01]  /*2330*/  UTMALDG.3D [UR16], [UR22], desc[UR30] ;  /* 0x00001e10160075b4 */ /* 0x000fe20008011000 */
[----:B------:R1:W-:Y:S02]  /*2340*/  UTMALDG.3D.MULTICAST [UR8], [UR14], UR4, desc[UR30] ;  /* 0x00001e080e0073b4 */ /* 0x0003e40008011804 */
[----:B-1----:R-:W-:Y:S01]  /*2350*/  UMOV UR4, UR5 ;  /* 0x0000000500047c82 */ /* 0x002fe20008000000 */
[----:B------:R-:W-:Y:S05]  /*2360*/  BRA.U UP0, `(.L_x_39) ;  /* 0xfffffffd00487547 */ /* 0x000fea000b83ffff */
.L_x_33:
[C---:B------:R-:W-:Y:S01]  /*2370*/  LEA R3, R11.reuse, UR6, 0x3 ;  /* 0x000000060b037c11 */ /* 0x040fe2000f8e18ff */
[----:B------:R-:W-:Y:S01]  /*2380*/  NOP ;  /* 0x0000000000007918 */ /* 0x000fe20000000000 */
[----:B-1-3--:R-:W-:Y:S02]  /*2390*/  SHF.L.U32 R0, R10, 0x1f, RZ ;  /* 0x0000001f0a007819 */ /* 0x00afe400000006ff */
[----:B------:R-:W-:Y:S02]  /*23a0*/  LEA R4, R11, UR6, 0x4 ;  /* 0x000000060b047c11 */ /* 0x000fe4000f8e20ff */
[----:B--2-4-:R-:W1:Y:S02]  /*23b0*/  SYNCS.PHASECHK.TRANS64.TRYWAIT P0, [R3+URZ+0x250], R0 ;  /* 0x00025000030075a7 */ /* 0x014e6400080011ff */
[----:B-1----:R-:W-:Y:S05]  /*23c0*/  @!P0 BRA `(.L_x_40) ;  /* 0x0000006800748947 */ /* 0x002fea0003800000 */
.L_x_146:
[----:B------:R-:W2:Y:S01]  /*23d0*/  LDS.128 R4, [R4+0x2e0] ;  /* 0x0002e00004047984 */ /* 0x000ea20000000c00 */
[----:B------:R-:W-:Y:S01]  /*23e0*/  UISETP.GE.AND UP0, UPT, UR42, 0x1, UPT ;  /* 0x000000012a00788c */ /* 0x000fe2000bf06270 */
[----:B------:R-:W-:Y:S01]  /*23f0*/  @!PT LDS RZ, [RZ] ;  /* 0x00000000fffff984 */ /* 0x000fe20000000800 */
[----:B------:R-:W-:Y:S01]  /*2400*/  @!PT LDS RZ, [RZ] ;  /* 0x00000000fffff984 */ /* 0x000fe20000000800 */
[----:B------:R-:W-:Y:S01]  /*2410*/  @!PT LDS RZ, [RZ] ;  /* 0x00000000fffff984 */ /* 0x000fe20000000800 */
[----:B------:R-:W-:Y:S01]  /*2420*/  @!PT LDS RZ, [RZ] ;  /* 0x00000000fffff984 */ /* 0x000fe20000000800 */
[----:B------:R3:W-:Y:S06]  /*2430*/  MEMBAR.ALL.CTA ;  /* 0x0000000000007992 */ /* 0x0007ec0000008000 */
[----:B---3--:R-:W3:Y:S01]  /*2440*/  FENCE.VIEW.ASYNC.S ;  /* 0x00000000000073c6 */ /* 0x008ee20000000000 */
[----:B--2---:R-:W-:-:S13]  /*2450*/  LOP3.LUT P0, RZ, R6, 0x1, RZ, 0xc0, !PT ;  /* 0x0000000106ff7812 */ /* 0x004fda000780c0ff */
[----:B---3--:R-:W-:Y:S01]  /*2460*/  VOTEU.ANY UP1, P0 ;  /* 0x0000000000ff7886 */ /* 0x008fe20000020100 */
[----:B------:R-:W-:-:S13]  /*2470*/  PLOP3.LUT P0, PT, PT, PT, UP1, 0x80, 0x8 ;  /* 0x000000000008781c */ /* 0x000fda0003f0f018 */
[----:B-1----:R-:W-:Y:S02]  /*2480*/  @P0 LOP3.LUT R0, R5, 0xffff, RZ, 0xc0, !PT ;  /* 0x0000ffff05000812 */ /* 0x002fe400078ec0ff */
[----:B------:R-:W-:Y:S02]  /*2490*/  @P0 MOV R2, R4 ;  /* 0x0000000400020202 */ /* 0x000fe40000000f00 */
[----:B------:R-:W-:Y:S01]  /*24a0*/  @P0 R2UR UR7, R0 ;  /* 0x00000000000702ca */ /* 0x000fe200000e0000 */
[----:B------:R-:W-:Y:S01]  /*24b0*/  VIADD R0, R3, 0x260 ;  /* 0x0000026003007836 */ /* 0x000fe20000000000 */
[----:B------:R-:W-:Y:S02]  /*24c0*/  @P0 SHF.R.U32.HI R4, RZ, 0x10, R5 ;  /* 0x00000010ff040819 */ /* 0x000fe40000011605 */
[----:B------:R-:W-:Y:S02]  /*24d0*/  @P0 R2UR UR8, R2 ;  /* 0x00000000020802ca */ /* 0x000fe400000e0000 */
[----:B------:R-:W-:-:S02]  /*24e0*/  PRMT R0, RZ, 0x654, R0 ;  /* 0x00000654ff007816 */ /* 0x000fc40000000000 */
[----:B------:R-:W-:Y:S02]  /*24f0*/  @P0 R2UR UR4, R4 ;  /* 0x00000000040402ca */ /* 0x000fe400000e0000 */
[----:B------:R1:W-:Y:S03]  /*2500*/  SYNCS.ARRIVE.TRANS64.RED.A1T0 RZ, [R0+URZ], RZ ;  /* 0x000000ff00ff79a7 */ /* 0x0003e600081004ff */
[----:B------:R-:W-:-:S04]  /*2510*/  @UP1 UMOV UR27, UR7 ;  /* 0x00000007001b1c82 */ /* 0x000fc80008000000 */
[----:B------:R-:W-:-:S04]  /*2520*/  @UP1 UMOV UR37, UR8 ;  /* 0x0000000800251c82 */ /* 0x000fc80008000000 */
[----:B------:R-:W-:Y:S01]  /*2530*/  @UP1 UMOV UR36, UR4 ;  /* 0x0000000400241c82 */ /* 0x000fe20008000000 */
[----:B------:R-:W-:Y:S05]  /*2540*/  BRA.U !UP0, `(.L_x_41) ;  /* 0x0000000108d47547 */ /* 0x000fea000b800000 */
[----:B------:R-:W2:Y:S01]  /*2550*/  LDCU.128 UR12, c[0x0][0xb10] ;  /* 0x00016200ff0c77ac */ /* 0x000ea20008000c00 */
[----:B------:R-:W3:Y:S01]  /*2560*/  LDCU UR26, c[0x0][0xb20] ;  /* 0x00016400ff1a77ac */ /* 0x000ee20008000800 */
[----:B------:R-:W4:Y:S01]  /*2570*/  LDCU UR20, c[0x0][0xb0c] ;  /* 0x00016180ff1477ac */ /* 0x000f220008000800 */
[----:B------:R-:W1:Y:S01]  /*2580*/  LDCU.64 UR10, c[0x0][0xb28] ;  /* 0x00016500ff0a77ac */ /* 0x000e620008000a00 */
[----:B------:R-:W-:Y:S02]  /*2590*/  UISETP.NE.AND UP3, UPT, UR42, 0x1, UPT ;  /* 0x000000012a00788c */ /* 0x000fe4000bf65270 */
[----:B--2---:R-:W-:Y:S02]  /*25a0*/  UIMAD.WIDE.U32 UR16, UR38, UR15, URZ ;  /* 0x0000000f261072a5 */ /* 0x004fe4000f8e00ff */
[----:B------:R-:W-:Y:S02]  /*25b0*/  UIMAD.WIDE.U32 UR8, UR39, UR12, URZ ;  /* 0x0000000c270872a5 */ /* 0x000fe4000f8e00ff */
[----:B------:R-:W-:-:S02]  /*25c0*/  UISETP.NE.AND UP0, UPT, UR14, 0x1, UPT ;  /* 0x000000010e00788c */ /* 0x000fc4000bf05270 */
[----:B------:R-:W-:Y:S01]  /*25d0*/  UIMAD.WIDE.U32 UR22, UR27, UR15, URZ ;  /* 0x0000000f1b1672a5 */ /* 0x000fe2000f8e00ff */
[----:B------:R-:W-:Y:S02]  /*25e0*/  UMOV UR16, UR17 ;  /* 0x0000001100107c82 */ /* 0x000fe40008000000 */
[----:B------:R-:W-:Y:S01]  /*25f0*/  UMOV UR8, UR9 ;  /* 0x0000000900087c82 */ /* 0x000fe20008000000 */
[----:B---3--:R-:W-:Y:S02]  /*2600*/  USHF.R.U32.HI UR16, URZ, UR26, UR16 ;  /* 0x0000001aff107299 */ /* 0x008fe40008011610 */
[----:B----4-:R-:W-:Y:S02]  /*2610*/  UISETP.NE.AND UP2, UPT, UR20, 0x1, UPT ;  /* 0x000000011400788c */ /* 0x010fe4000bf45270 */
[----:B------:R-:W-:Y:S02]  /*2620*/  USHF.R.U32.HI UR8, URZ, UR13, UR8 ;  /* 0x0000000dff087299 */ /* 0x000fe40008011608 */
[----:B------:R-:W-:-:S02]  /*2630*/  USEL UR7, UR38, UR16, !UP0 ;  /* 0x0000001026077287 */ /* 0x000fc4000c000000 */
[----:B------:R-:W-:Y:S02]  /*2640*/  USEL UR8, UR39, UR8, !UP2 ;  /* 0x0000000827087287 */ /* 0x000fe4000d000000 */
[----:B-1----:R-:W-:Y:S01]  /*2650*/  UIMAD.WIDE.U32 UR16, UR7, UR10, URZ ;  /* 0x0000000a071072a5 */ /* 0x002fe2000f8e00ff */
[----:B------:R-:W-:Y:S01]  /*2660*/  UMOV UR4, UR23 ;  /* 0x0000001700047c82 */ /* 0x000fe20008000000 */
[----:B------:R-:W-:Y:S02]  /*2670*/  UIMAD.WIDE.U32 UR18, UR37, UR12, URZ ;  /* 0x0000000c251272a5 */ /* 0x000fe4000f8e00ff */
[----:B------:R-:W-:-:S03]  /*2680*/  UIMAD.WIDE.U32 UR22, UR8, UR10, URZ ;  /* 0x0000000a081672a5 */ /* 0x000fc6000f8e00ff */
[----:B------:R-:W-:Y:S01]  /*2690*/  UMOV UR16, UR17 ;  /* 0x0000001100107c82 */ /* 0x000fe20008000000 */
[----:B------:R-:W-:Y:S02]  /*26a0*/  USHF.R.U32.HI UR4, URZ, UR26, UR4 ;  /* 0x0000001aff047299 */ /* 0x000fe40008011604 */
[----:B------:R-:W-:Y:S01]  /*26b0*/  @UP3 USHF.R.U32.HI UR7, URZ, UR11, UR16 ;  /* 0x0000000bff073299 */ /* 0x000fe20008011610 */
[----:B------:R-:W-:Y:S01]  /*26c0*/  UMOV UR18, UR19 ;  /* 0x0000001300127c82 */ /* 0x000fe20008000000 */
[----:B------:R-:W-:Y:S01]  /*26d0*/  UMOV UR22, UR23 ;  /* 0x0000001700167c82 */ /* 0x000fe20008000000 */
[----:B------:R-:W-:Y:S02]  /*26e0*/  USHF.R.U32.HI UR13, URZ, UR13, UR18 ;  /* 0x0000000dff0d7299 */ /* 0x000fe40008011612 */
[----:B------:R-:W-:Y:S02]  /*26f0*/  USEL UR4, UR27, UR4, !UP0 ;  /* 0x000000041b047287 */ /* 0x000fe4000c000000 */
[----:B------:R-:W-:-:S02]  /*2700*/  @UP3 USHF.R.U32.HI UR8, URZ, UR11, UR22 ;  /* 0x0000000bff083299 */ /* 0x000fc40008011616 */
[----:B------:R-:W-:Y:S02]  /*2710*/  UIMAD UR9, UR42, UR7, URZ ;  /* 0x000000072a0972a4 */ /* 0x000fe4000f8e02ff */
[----:B------:R-:W-:Y:S02]  /*2720*/  USEL UR7, UR37, UR13, !UP2 ;  /* 0x0000000d25077287 */ /* 0x000fe4000d000000 */
[----:B------:R-:W-:Y:S02]  /*2730*/  UIMAD UR12, UR42, UR8, URZ ;  /* 0x000000082a0c72a4 */ /* 0x000fe4000f8e02ff */
[----:B------:R-:W-:Y:S02]  /*2740*/  UISETP.GE.AND UP0, UPT, UR4, UR9, UPT ;  /* 0x000000090400728c */ /* 0x000fe4000bf06270 */
[----:B------:R-:W-:Y:S02]  /*2750*/  UIMAD.WIDE.U32 UR16, UR4, UR10, URZ ;  /* 0x0000000a041072a5 */ /* 0x000fe4000f8e00ff */
[----:B------:R-:W-:-:S02]  /*2760*/  UISETP.GE.OR UP0, UPT, UR7, UR12, UP0 ;  /* 0x0000000c0700728c */ /* 0x000fc40008706670 */
[----:B------:R-:W-:Y:S02]  /*2770*/  UIMAD.WIDE.U32 UR12, UR7, UR10, URZ ;  /* 0x0000000a070c72a5 */ /* 0x000fe4000f8e00ff */
[----:B------:R-:W-:Y:S01]  /*2780*/  UIADD3 UR15, UPT, UPT, -UR4, URZ, URZ ;  /* 0x000000ff040f7290 */ /* 0x000fe2000fffe1ff */
[----:B------:R-:W-:Y:S01]  /*2790*/  UMOV UR10, UR17 ;  /* 0x00000011000a7c82 */ /* 0x000fe20008000000 */
[----:B------:R-:W-:Y:S02]  /*27a0*/  UIADD3 UR12, UPT, UPT, -UR7, URZ, URZ ;  /* 0x000000ff070c7290 */ /* 0x000fe4000fffe1ff */
[----:B------:R-:W-:-:S03]  /*27b0*/  USHF.R.U32.HI UR10, URZ, UR11, UR10 ;  /* 0x0000000bff0a7299 */ /* 0x000fc6000801160a */
[----:B------:R-:W-:Y:S01]  /*27c0*/  @!UP0 UMOV UR9, UR13 ;  /* 0x0000000d00098c82 */ /* 0x000fe20008000000 */
[----:B------:R-:W-:Y:S02]  /*27d0*/  UIMAD UR15, UR14, UR15, UR27 ;  /* 0x0000000f0e0f72a4 */ /* 0x000fe4000f8e021b */
[----:B------:R-:W-:Y:S02]  /*27e0*/  USEL UR10, UR4, UR10, !UP3 ;  /* 0x0000000a040a7287 */ /* 0x000fe4000d800000 */
[----:B------:R-:W-:Y:S02]  /*27f0*/  @!UP0 USHF.R.U32.HI UR9, URZ, UR11, UR9 ;  /* 0x0000000bff098299 */ /* 0x000fe40008011609 */
[----:B------:R-:W-:Y:S02]  /*2800*/  UIADD3 UR11, UPT, UPT, -UR10, URZ, URZ ;  /* 0x000000ff0a0b7290 */ /* 0x000fe4000fffe1ff */
[----:B------:R-:W-:Y:S02]  /*2810*/  @!UP0 USEL UR9, UR7, UR9, !UP3 ;  /* 0x0000000907098287 */ /* 0x000fe4000d800000 */
[----:B------:R-:W-:-:S02]  /*2820*/  UIMAD UR11, UR42, UR11, UR4 ;  /* 0x0000000b2a0b72a4 */ /* 0x000fc4000f8e0204 */
[----:B------:R-:W-:Y:S02]  /*2830*/  @!UP0 UIADD3 UR10, UPT, UPT, UR10, -UR9, URZ ;  /* 0x800000090a0a8290 */ /* 0x000fe4000fffe0ff */
[----:B------:R-:W-:Y:S02]  /*2840*/  @!UP0 UIMAD UR9, UR11, UR8, UR9 ;  /* 0x000000080b0982a4 */ /* 0x000fe4000f8e0209 */
[----:B------:R-:W-:Y:S02]  /*2850*/  @!UP0 UIMAD UR4, UR42, UR10, UR7 ;  /* 0x0000000a2a0482a4 */ /* 0x000fe4000f8e0207 */
[----:B------:R-:W-:Y:S02]  /*2860*/  UIMAD UR8, UR20, UR12, UR37 ;  /* 0x0000000c140872a4 */ /* 0x000fe4000f8e0225 */
[----:B------:R-:W-:Y:S01]  /*2870*/  UIMAD UR27, UR4, UR14, UR15 ;  /* 0x0000000e041b72a4 */ /* 0x000fe2000f8e020f */
[----:B------:R-:W-:Y:S02]  /*2880*/  @!UP0 UMOV UR7, UR9 ;  /* 0x0000000900078c82 */ /* 0x000fe40008000000 */
[----:B------:R-:W-:-:S12]  /*2890*/  UIMAD UR37, UR7, UR20, UR8 ;  /* 0x00000014072572a4 */ /* 0x000fd8000f8e0208 */
.L_x_41:
[----:B------:R-:W2:Y:S02]  /*28a0*/  LDCU UR4, c[0x0][0xb30] ;  /* 0x00016600ff0477ac */ /* 0x000ea40008000800 */
[----:B--2---:R-:W-:-:S09]  /*28b0*/  UISETP.NE.AND UP0, UPT, UR4, 0x1, UPT ;  /* 0x000000010400788c */ /* 0x004fd2000bf05270 */
[----:B------:R-:W-:Y:S05]  /*28c0*/  BRA.U UP0, `(.L_x_42) ;  /* 0x0000000100447547 */ /* 0x000fea000b800000 */
[----:B------:R-:W2:Y:S01]  /*28d0*/  LDCU.128 UR12, c[0x0][0xb10] ;  /* 0x00016200ff0c77ac */ /* 0x000ea20008000c00 */
[----:B------:R-:W3:Y:S01]  /*28e0*/  LDCU UR16, c[0x0][0xb0c] ;  /* 0x00016180ff1077ac */ /* 0x000ee20008000800 */
[----:B------:R-:W4:Y:S01]  /*28f0*/  LDCU UR17, c[0x0][0xb20] ;  /* 0x00016400ff1177ac */ /* 0x000f220008000800 */
[----:B--2---:R-:W-:Y:S02]  /*2900*/  UIMAD.WIDE.U32 UR10, UR37, UR12, URZ ;  /* 0x0000000c250a72a5 */ /* 0x004fe4000f8e00ff */
[----:B------:R-:W-:Y:S02]  /*2910*/  UIMAD.WIDE.U32 UR8, UR27, UR15, URZ ;  /* 0x0000000f1b0872a5 */ /* 0x000fe4000f8e00ff */
[----:B---3--:R-:W-:Y:S02]  /*2920*/  UISETP.NE.AND UP2, UPT, UR16, 0x1, UPT ;  /* 0x000000011000788c */ /* 0x008fe4000bf45270 */
[----:B------:R-:W-:Y:S01]  /*2930*/  UISETP.NE.AND UP0, UPT, UR14, 0x1, UPT ;  /* 0x000000010e00788c */ /* 0x000fe2000bf05270 */
[----:B------:R-:W-:-:S02]  /*2940*/  UMOV UR7, UR11 ;  /* 0x0000000b00077c82 */ /* 0x000fc40008000000 */
[----:B------:R-:W-:Y:S01]  /*2950*/  UMOV UR4, UR9 ;  /* 0x0000000900047c82 */ /* 0x000fe20008000000 */
[----:B------:R-:W-:Y:S02]  /*2960*/  USHF.R.U32.HI UR7, URZ, UR13, UR7 ;  /* 0x0000000dff077299 */ /* 0x000fe40008011607 */
[----:B----4-:R-:W-:Y:S02]  /*2970*/  USHF.R.U32.HI UR4, URZ, UR17, UR4 ;  /* 0x00000011ff047299 */ /* 0x010fe40008011604 */
[----:B------:R-:W-:Y:S02]  /*2980*/  USEL UR7, UR37, UR7, !UP2 ;  /* 0x0000000725077287 */ /* 0x000fe4000d000000 */
[----:B------:R-:W-:-:S04]  /*2990*/  USEL UR4, UR27, UR4, !UP0 ;  /* 0x000000041b047287 */ /* 0x000fc8000c000000 */
[----:B------:R-:W-:Y:S02]  /*29a0*/  UIADD3 UR8, UPT, UPT, UR7, -UR4, URZ ;  /* 0x8000000407087290 */ /* 0x000fe4000fffe0ff */
[----:B------:R-:W-:Y:S02]  /*29b0*/  UIADD3 UR4, UPT, UPT, -UR7, UR4, URZ ;  /* 0x0000000407047290 */ /* 0x000fe4000fffe1ff */
[----:B------:R-:W-:Y:S02]  /*29c0*/  UIMAD UR27, UR8, UR14, UR27 ;  /* 0x0000000e081b72a4 */ /* 0x000fe4000f8e021b */
[----:B------:R-:W-:-:S12]  /*29d0*/  UIMAD UR37, UR4, UR16, UR37 ;  /* 0x00000010042572a4 */ /* 0x000fd8000f8e0225 */
.L_x_42:
[----:B------:R-:W-:Y:S01]  /*29e0*/  VIADD R11, R11, 0x1 ;  /* 0x000000010b0b7836 */ /* 0x000fe20000000000 */
[----:B------:R-:W-:Y:S01]  /*29f0*/  R2UR UR4, R76 ;  /* 0x000000004c0472ca */ /* 0x000fe200000e0000 */
[----:B------:R-:W-:Y:S01]  /*2a00*/  UIADD3 UR26, UPT, UPT, UR27, UR63, URZ ;  /* 0x0000003f1b1a7290 */ /* 0x000fe2000fffe0ff */
[----:B------:R-:W-:Y:S02]  /*2a10*/  PLOP3.LUT P1, PT, PT, PT, PT, 0x80, 0x8 ;  /* 0x000000000008781c */ /* 0x000fe40003f2f070 */
[----:B------:R-:W-:-:S04]  /*2a20*/  ISETP.NE.AND P0, PT, R11, 0x2, PT ;  /* 0x000000020b00780c */ /* 0x000fc80003f05270 */
[----:B-1----:R-:W-:Y:S02]  /*2a30*/  SEL R0, RZ, 0x1, P0 ;  /* 0x00000001ff007807 */ /* 0x002fe40000000000 */
[----:B------:R-:W-:Y:S02]  /*2a40*/  SEL R11, R11, RZ, P0 ;  /* 0x000000ff0b0b7207 */ /* 0x000fe40000000000 */
[----:B------:R-:W-:Y:S01]  /*2a50*/  LOP3.LUT R10, R10, R0, RZ, 0x3c, !PT ;  /* 0x000000000a0a7212 */ /* 0x000fe200078e3cff */
[----:B------:R-:W-:Y:S01]  /*2a60*/  UIADD3 UR20, UPT, UPT, UR37, UR4, URZ ;  /* 0x0000000425147290 */ /* 0x000fe2000fffe0ff */
[----:B------:R-:W-:Y:S11]  /*2a70*/  BRA.U UP1, `(.L_x_43) ;  /* 0xfffffff101407547 */ /* 0x000ff6000b83ffff */
[----:B------:R-:W-:Y:S01]  /*2a80*/  UIADD3 UR7, UPT, UPT, UR6, 0x110, URZ ;  /* 0x0000011006077890 */ /* 0x000fe2000fffe0ff */
[----:B------:R-:W-:-:S03]  /*2a90*/  SHF.L.U32 R2, R12, 0x1f, RZ ;  /* 0x0000001f0c027819 */ /* 0x000fc600000006ff */
[----:B------:R-:W-:-:S09]  /*2aa0*/  ULEA UR4, UR5, UR7, 0x3 ;  /* 0x0000000705047291 */ /* 0x000fd2000f8e18ff */
[----:B------:R-:W1:Y:S02]  /*2ab0*/  SYNCS.PHASECHK.TRANS64.TRYWAIT P0, [UR4], R2 ;  /* 0x00000002ff0075a7 */ /* 0x000e640008001104 */
[----:B-1----:R-:W-:Y:S05]  /*2ac0*/  @!P0 BRA `(.L_x_44) ;  /* 0x0000006000c88947 */ /* 0x002fea0003800000 */
.L_x_148:
[----:B------:R-:W-:-:S04]  /*2ad0*/  UIADD3 UR4, UPT, UPT, UR5, 0x1, URZ ;  /* 0x0000000105047890 */ /* 0x000fc8000fffe0ff */
[----:B------:R-:W-:-:S04]  /*2ae0*/  UISETP.NE.AND UP0, UPT, UR4, 0x22, UPT ;  /* 0x000000220400788c */ /* 0x000fc8000bf05270 */
[----:B------:R-:W-:Y:S02]  /*2af0*/  USEL UR6, URZ, 0x1, UP0 ;  /* 0x00000001ff067887 */ /* 0x000fe40008000000 */
[----:B------:R-:W-:-:S04]  /*2b00*/  USEL UR4, UR4, URZ, UP0 ;  /* 0x000000ff04047287 */ /* 0x000fc80008000000 */
[----:B------:R-:W-:Y:S01]  /*2b10*/  ULEA UR5, UR4, UR7, 0x3 ;  /* 0x0000000704057291 */ /* 0x000fe2000f8e18ff */
[----:B-1----:R-:W-:-:S04]  /*2b20*/  LOP3.LUT R2, R12, UR6, RZ, 0x3c, !PT ;  /* 0x000000060c027c12 */ /* 0x002fc8000f8e3cff */
[----:B------:R-:W-:-:S04]  /*2b30*/  SHF.L.U32 R3, R2, 0x1f, RZ ;  /* 0x0000001f02037819 */ /* 0x000fc800000006ff */
[----:B------:R-:W1:Y:S02]  /*2b40*/  SYNCS.PHASECHK.TRANS64.TRYWAIT P0, [UR5], R3 ;  /* 0x00000003ff0075a7 */ /* 0x000e640008001105 */
[----:B-1----:R-:W-:Y:S05]  /*2b50*/  @!P0 BRA `(.L_x_45) ;  /* 0x0000006000bc8947 */ /* 0x002fea0003800000 */
.L_x_150:
[----:B------:R-:W-:-:S04]  /*2b60*/  UIADD3 UR4, UPT, UPT, UR4, 0x1, URZ ;  /* 0x0000000104047890 */ /* 0x000fc8000fffe0ff */
[----:B------:R-:W-:-:S04]  /*2b70*/  UISETP.NE.AND UP0, UPT, UR4, 0x22, UPT ;  /* 0x000000220400788c */ /* 0x000fc8000bf05270 */
[----:B------:R-:W-:Y:S02]  /*2b80*/  USEL UR6, URZ, 0x1, UP0 ;  /* 0x00000001ff067887 */ /* 0x000fe40008000000 */
[----:B------:R-:W-:-:S04]  /*2b90*/  USEL UR4, UR4, URZ, UP0 ;  /* 0x000000ff04047287 */ /* 0x000fc80008000000 */
[----:B------:R-:W-:Y:S01]  /*2ba0*/  ULEA UR5, UR4, UR7, 0x3 ;  /* 0x0000000704057291 */ /* 0x000fe2000f8e18ff */
[----:B------:R-:W-:-:S04]  /*2bb0*/  LOP3.LUT R2, R2, UR6, RZ, 0x3c, !PT ;  /* 0x0000000602027c12 */ /* 0x000fc8000f8e3cff */
[----:B-1----:R-:W-:-:S04]  /*2bc0*/  SHF.L.U32 R3, R2, 0x1f, RZ ;  /* 0x0000001f02037819 */ /* 0x002fc800000006ff */
[----:B------:R-:W1:Y:S02]  /*2bd0*/  SYNCS.PHASECHK.TRANS64.TRYWAIT P0, [UR5], R3 ;  /* 0x00000003ff0075a7 */ /* 0x000e640008001105 */
[----:B-1----:R-:W-:Y:S05]  /*2be0*/  @!P0 BRA `(.L_x_46) ;  /* 0x0000006000b08947 */ /* 0x002fea0003800000 */
.L_x_152:
        /* <DEDUP_REMOVED lines=9> */
.L_x_154:
        /* <DEDUP_REMOVED lines=9> */
.L_x_156:
        /* <DEDUP_REMOVED lines=9> */
.L_x_158:
        /* <DEDUP_REMOVED lines=9> */
.L_x_160:
        /* <DEDUP_REMOVED lines=9> */
.L_x_162:
        /* <DEDUP_REMOVED lines=9> */
.L_x_164:
        /* <DEDUP_REMOVED lines=9> */
.L_x_166:
        /* <DEDUP_REMOVED lines=9> */
.L_x_168:
        /* <DEDUP_REMOVED lines=9> */
.L_x_170:
        /* <DEDUP_REMOVED lines=9> */
.L_x_172:
        /* <DEDUP_REMOVED lines=9> */
.L_x_174:
        /* <DEDUP_REMOVED lines=9> */
.L_x_176:
        /* <DEDUP_REMOVED lines=9> */
.L_x_178:
        /* <DEDUP_REMOVED lines=9> */
.L_x_180:
        /* <DEDUP_REMOVED lines=9> */
.L_x_182:
        /* <DEDUP_REMOVED lines=9> */
.L_x_184:
        /* <DEDUP_REMOVED lines=9> */
.L_x_186:
        /* <DEDUP_REMOVED lines=9> */
.L_x_188:
        /* <DEDUP_REMOVED lines=9> */
.L_x_190:
        /* <DEDUP_REMOVED lines=9> */
.L_x_192:
        /* <DEDUP_REMOVED lines=9> */
.L_x_194:
        /* <DEDUP_REMOVED lines=9> */
.L_x_196:
        /* <DEDUP_REMOVED lines=9> */
.L_x_198:
        /* <DEDUP_REMOVED lines=9> */
.L_x_200:
        /* <DEDUP_REMOVED lines=9> */
.L_x_202:
        /* <DEDUP_REMOVED lines=9> */
.L_x_204:
        /* <DEDUP_REMOVED lines=9> */
.L_x_206:
        /* <DEDUP_REMOVED lines=9> */
.L_x_208:
        /* <DEDUP_REMOVED lines=9> */
.L_x_210:
        /* <DEDUP_REMOVED lines=9> */
.L_x_212:
[----:B------:R-:W-:-:S04]  /*3cd0*/  UIADD3 UR4, UPT, UPT, UR4, 0x1, URZ ;  /* 0x0000000104047890 */ /* 0x000fc8000fffe0ff */
[----:B------:R-:W-:-:S04]  /*3ce0*/  UISETP.NE.AND UP0, UPT, UR4, 0x22, UPT ;  /* 0x000000220400788c */ /* 0x000fc8000bf05270 */
[----:B------:R-:W-:Y:S02]  /*3cf0*/  USEL UR5, URZ, 0x1, UP0 ;  /* 0x00000001ff057887 */ /* 0x000fe40008000000 */
[----:B------:R-:W-:-:S04]  /*3d00*/  USEL UR4, UR4, URZ, UP0 ;  /* 0x000000ff04047287 */ /* 0x000fc80008000000 */
[----:B------:R-:W-:Y:S01]  /*3d10*/  ULEA UR4, UR4, UR7, 0x3 ;  /* 0x0000000704047291 */ /* 0x000fe2000f8e18ff */
[----:B------:R-:W-:-:S04]  /*3d20*/  LOP3.LUT R2, R2, UR5, RZ, 0x3c, !PT ;  /* 0x0000000502027c12 */ /* 0x000fc8000f8e3cff */
[----:B------:R-:W-:Y:S01]  /*3d30*/  SHF.L.U32 R2, R2, 0x1f, RZ ;  /* 0x0000001f02027819 */ /* 0x000fe200000006ff */
[----:B-1----:R-:W-:-:S07]  /*3d40*/  IMAD.U32 R0, RZ, RZ, UR4 ;  /* 0x00000004ff007e24 */ /* 0x002fce000f8e00ff */
.L_x_77:
[----:B-1----:R1:W2:Y:S02]  /*3d50*/  SYNCS.PHASECHK.TRANS64.TRYWAIT P0, [R0+URZ], R2 ;  /* 0x00000002000075a7 */ /* 0x0022a400080011ff */
[----:B--2---:R-:W-:Y:S05]  /*3d60*/  @!P0 NANOSLEEP.SYNCS 0x989680 ;  /* 0x009896800000895d */ /* 0x004fea0003900000 */
[----:B------:R-:W2:Y:S02]  /*3d70*/  @!P0 SYNCS.PHASECHK.TRANS64 P0, [R0+URZ], R2 ;  /* 0x00000002000085a7 */ /* 0x000ea400080010ff */
[----:B--2---:R-:W-:Y:S05]  /*3d80*/  @P0 EXIT ;  /* 0x000000000000094d */ /* 0x004fea0003800000 */
[----:B------:R-:W-:Y:S05]  /*3d90*/  BRA `(.L_x_77) ;  /* 0xfffffffc00ec7947 */ /* 0x000fea000383ffff */
.L_x_23:
[----:B------:R-:W-:-:S04]  /*3da0*/  UISETP.NE.AND UP0, UPT, UR45, URZ, UPT ;  /* 0x000000ff2d00728c */ /* 0x000fc8000bf05270 */
[----:B------:R-:W-:-:S09]  /*3db0*/  UISETP.NE.OR UP0, UPT, UR18, 0x1, UP0 ;  /* 0x000000011200788c */ /* 0x000fd20008705670 */
[----:B------:R-:W-:Y:S05]  /*3dc0*/  BRA.U UP0, `(.L_x_78) ;  /* 0x0000000500487547 */ /* 0x000fea000b800000 */
[----:B------:R-:W-:Y:S01]  /*3dd0*/  ISETP.GE.U32.AND P2, PT, R0, 0x2, PT ;  /* 0x000000020000780c */ /* 0x000fe20003f46070 */
[----:B------:R-:W-:Y:S01]  /*3de0*/  IMAD.MOV.U32 R12, RZ, RZ, 0x1 ;  /* 0x00000001ff0c7424 */ /* 0x000fe200078e00ff */
[----:B------:R-:W-:Y:S02]  /*3df0*/  CS2R R10, SRZ ;  /* 0x00000000000a7805 */ /* 0x000fe4000001ff00 */
[----:B------:R-:W-:Y:S01]  /*3e00*/  CS2R R8, SRZ ;  /* 0x0000000000087805 */ /* 0x000fe2000001ff00 */
[----:B------:R-:W-:Y:S01]  /*3e10*/  UMOV UR6, 0x400 ;  /* 0x0000040000067882 */ /* 0x000fe20000000000 */
[----:B------:R-:W-:Y:S01]  /*3e20*/  UMOV UR5, URZ ;  /* 0x000000ff00057c82 */ /* 0x000fe20008000000 */
[----:B------:R-:W-:-:S12]  /*3e30*/  ULEA UR6, UR45, UR6, 0x18 ;  /* 0x000000062d067291 */ /* 0x000fd8000f8ec0ff */
.L_x_82:
[----:B------:R-:W-:Y:S02]  /*3e40*/  LEA R2, R8, UR6, 0x3 ;  /* 0x0000000608027c11 */ /* 0x000fe4000f8e18ff */
[----:B------:R-:W-:-:S03]  /*3e50*/  SHF.L.U32 R4, R9, 0x1f, RZ ;  /* 0x0000001f09047819 */ /* 0x000fc600000006ff */
[----:B------:R-:W-:Y:S01]  /*3e60*/  VIADD R5, R2, 0x2c0 ;  /* 0x000002c002057836 */ /* 0x000fe20000000000 */
[----:B------:R-:W2:Y:S02]  /*3e70*/  SYNCS.PHASECHK.TRANS64.TRYWAIT P0, [R2+URZ+0x2b0], R4 ;  /* 0x0002b004020075a7 */ /* 0x000ea400080011ff */
[----:B--2---:R-:W-:Y:S05]  /*3e80*/  @!P0 BRA `(.L_x_79) ;  /* 0x0000005800f08947 */ /* 0x004fea0003800000 */
.L_x_213:
[----:B------:R-:W-:Y:S01]  /*3e90*/  ULEA UR4, UR5, UR6, 0x3 ;  /* 0x0000000605047291 */ /* 0x000fe2000f8e18ff */
[----:B--2---:R-:W-:Y:S01]  /*3ea0*/  PRMT R2, RZ, 0x654, R5 ;  /* 0x00000654ff027816 */ /* 0x004fe20000000005 */
[----:B------:R-:W-:Y:S01]  /*3eb0*/  @!P2 IMAD.MOV.U32 R4, RZ, RZ, 0x10 ;  /* 0x00000010ff04a424 */ /* 0x000fe200078e00ff */
[----:B------:R-:W-:Y:S01]  /*3ec0*/  SHF.L.U32 R5, R12, 0x1f, RZ ;  /* 0x0000001f0c057819 */ /* 0x000fe200000006ff */
[----:B------:R-:W-:Y:S01]  /*3ed0*/  UIADD3 UR7, UPT, UPT, UR4, 0x250, URZ ;  /* 0x0000025004077890 */ /* 0x000fe2000fffe0ff */
[----:B------:R2:W-:Y:S05]  /*3ee0*/  SYNCS.ARRIVE.TRANS64.RED.A1T0 RZ, [R2+URZ], RZ ;  /* 0x000000ff02ff79a7 */ /* 0x0005ea00081004ff */
[----:B------:R-:W-:Y:S01]  /*3ef0*/  IMAD.U32 R6, RZ, RZ, UR7 ;  /* 0x00000007ff067e24 */ /* 0x000fe2000f8e00ff */
[----:B------:R-:W3:Y:S04]  /*3f00*/  SYNCS.PHASECHK.TRANS64.TRYWAIT P0, [UR4+0x260], R5 ;  /* 0x00026005ff0075a7 */ /* 0x000ee80008001104 */
[----:B------:R-:W-:Y:S01]  /*3f10*/  PRMT R6, R0, 0x654, R6 ;  /* 0x0000065400067816 */ /* 0x000fe20000000006 */
[----:B--23--:R-:W-:Y:S06]  /*3f20*/  @!P0 BRA `(.L_x_80) ;  /* 0x0000005800dc8947 */ /* 0x00cfec0003800000 */
.L_x_215:
[----:B------:R-:W-:Y:S01]  /*3f30*/  ULEA UR8, UR5, UR6, 0x4 ;  /* 0x0000000605087291 */ /* 0x000fe2000f8e20ff */
[----:B------:R-:W-:Y:S01]  /*3f40*/  SEL R3, R6, R3, !P2 ;  /* 0x0000000306037207 */ /* 0x000fe20005000000 */
[----:B------:R-:W-:Y:S01]  /*3f50*/  UIADD3 UR9, UPT, UPT, UR4, 0x250, URZ ;  /* 0x0000025004097890 */ /* 0x000fe2000fffe0ff */
[----:B--2---:R-:W-:Y:S01]  /*3f60*/  LEA R2, R11, UR6, 0x3 ;  /* 0x000000060b027c11 */ /* 0x004fe2000f8e18ff */
[----:B------:R-:W-:Y:S01]  /*3f70*/  UIADD3 UR8, UPT, UPT, UR8, 0x2e0, URZ ;  /* 0x000002e008087890 */ /* 0x000fe2000fffe0ff */
[----:B------:R2:W-:Y:S01]  /*3f80*/  @!P2 SYNCS.ARRIVE.TRANS64.RED RZ, [R3+URZ], R4 ;  /* 0x0000000403ffa9a7 */ /* 0x0005e200080004ff */
[----:B------:R-:W-:Y:S01]  /*3f90*/  UIADD3 UR4, UPT, UPT, UR5, 0x1, URZ ;  /* 0x0000000105047890 */ /* 0x000fe2000fffe0ff */
[----:B------:R-:W-:-:S03]  /*3fa0*/  VIADD R8, R8, 0x1 ;  /* 0x0000000108087836 */ /* 0x000fc60000000000 */
[----:B------:R-:W-:Y:S02]  /*3fb0*/  UISETP.NE.AND UP0, UPT, UR4, 0x2, UPT ;  /* 0x000000020400788c */ /* 0x000fe4000bf05270 */
[----:B------:R-:W-:Y:S01]  /*3fc0*/  ISETP.NE.AND P0, PT, R8, 0x2, PT ;  /* 0x000000020800780c */ /* 0x000fe20003f05270 */
[----:B------:R-:W-:Y:S06]  /*3fd0*/  UGETNEXTWORKID.BROADCAST [UR8], [UR9] ;  /* 0x00000000080073ca */ /* 0x000fec0008000100 */
[----:B------:R-:W-:Y:S02]  /*3fe0*/  USEL UR7, URZ, 0x1, UP0 ;  /* 0x00000001ff077887 */ /* 0x000fe40008000000 */
[----:B------:R-:W-:-:S04]  /*3ff0*/  USEL UR5, UR4, URZ, UP0 ;  /* 0x000000ff04057287 */ /* 0x000fc80008000000 */
[----:B------:R-:W-:Y:S02]  /*4000*/  LOP3.LUT R12, R12, UR7, RZ, 0x3c, !PT ;  /* 0x000000070c0c7c12 */ /* 0x000fe4000f8e3cff */
[----:B--2---:R-:W-:-:S04]  /*4010*/  SHF.L.U32 R4, R10, 0x1f, RZ ;  /* 0x0000001f0a047819 */ /* 0x004fc800000006ff */
[----:B------:R-:W2:Y:S02]  /*4020*/  SYNCS.PHASECHK.TRANS64.TRYWAIT P1, [R2+URZ+0x250], R4 ;  /* 0x00025004020075a7 */ /* 0x000ea400080211ff */
[----:B--2---:R-:W-:Y:S05]  /*4030*/  @!P1 BRA `(.L_x_81) ;  /* 0x0000005800b09947 */ /* 0x004fea0003800000 */
.L_x_216:
[C---:B--2---:R-:W-:Y:S01]  /*4040*/  LEA R4, R11.reuse, UR6, 0x4 ;  /* 0x000000060b047c11 */ /* 0x044fe2000f8e20ff */
[----:B------:R-:W-:Y:S01]  /*4050*/  VIADD R2, R2, 0x260 ;  /* 0x0000026002027836 */ /* 0x000fe20000000000 */
[----:B------:R-:W-:Y:S01]  /*4060*/  SEL R8, R8, RZ, P0 ;  /* 0x000000ff08087207 */ /* 0x000fe20000000000 */
[----:B------:R-:W-:-:S03]  /*4070*/  VIADD R11, R11, 0x1 ;  /* 0x000000010b0b7836 */ /* 0x000fc60000000000 */
[----:B------:R-:W2:Y:S01]  /*4080*/  LDS.128 R4, [R4+0x2e0] ;  /* 0x0002e00004047984 */ /* 0x000ea20000000c00 */
[----:B------:R-:W-:Y:S02]  /*4090*/  PRMT R2, RZ, 0x654, R2 ;  /* 0x00000654ff027816 */ /* 0x000fe40000000002 */
[C---:B------:R-:W-:Y:S01]  /*40a0*/  ISETP.NE.AND P1, PT, R11.reuse, 0x2, PT ;  /* 0x000000020b00780c */ /* 0x040fe20003f25270 */
[----:B------:R-:W-:Y:S01]  /*40b0*/  @!PT LDS RZ, [RZ] ;  /* 0x00000000fffff984 */ /* 0x000fe20000000800 */
[----:B------:R-:W-:Y:S01]  /*40c0*/  @!PT LDS RZ, [RZ] ;  /* 0x00000000fffff984 */ /* 0x000fe20000000800 */
[----:B------:R-:W-:Y:S01]  /*40d0*/  @!PT LDS RZ, [RZ] ;  /* 0x00000000fffff984 */ /* 0x000fe20000000800 */
[----:B------:R-:W-:Y:S01]  /*40e0*/  @!PT LDS RZ, [RZ] ;  /* 0x00000000fffff984 */ /* 0x000fe20000000800 */
[----:B------:R3:W-:Y:S06]  /*40f0*/  MEMBAR.ALL.CTA ;  /* 0x0000000000007992 */ /* 0x0007ec0000008000 */
[----:B---3--:R-:W3:Y:S01]  /*4100*/  FENCE.VIEW.ASYNC.S ;  /* 0x00000000000073c6 */ /* 0x008ee20000000000 */
[----:B------:R-:W-:Y:S01]  /*4110*/  SEL R11, R11, RZ, P1 ;  /* 0x000000ff0b0b7207 */ /* 0x000fe20000800000 */
[----:B---3--:R3:W-:Y:S01]  /*4120*/  SYNCS.ARRIVE.TRANS64.RED.A1T0 RZ, [R2+URZ], RZ ;  /* 0x000000ff02ff79a7 */ /* 0x0087e200081004ff */
[----:B--2---:R-:W-:-:S02]  /*4130*/  LOP3.LUT P3, RZ, R6, 0x1, RZ, 0xc0, !PT ;  /* 0x0000000106ff7812 */ /* 0x004fc4000786c0ff */
[----:B------:R-:W-:-:S04]  /*4140*/  SEL R4, RZ, 0x1, P1 ;  /* 0x00000001ff047807 */ /* 0x000fc80000800000 */
[----:B------:R-:W-:Y:S02]  /*4150*/  LOP3.LUT R10, R10, R4, RZ, 0x3c, !PT ;  /* 0x000000040a0a7212 */ /* 0x000fe400078e3cff */
[----:B---3--:R-:W-:-:S04]  /*4160*/  SEL R2, RZ, 0x1, P0 ;  /* 0x00000001ff027807 */ /* 0x008fc80000000000 */
[----:B------:R-:W-:Y:S01]  /*4170*/  LOP3.LUT R9, R9, R2, RZ, 0x3c, !PT ;  /* 0x0000000209097212 */ /* 0x000fe200078e3cff */
[----:B------:R-:W-:Y:S06]  /*4180*/  @P3 BRA `(.L_x_82) ;  /* 0xfffffffc002c3947 */ /* 0x000fec000383ffff */
[----:B------:R-:W-:Y:S01]  /*4190*/  ULEA UR4, UR5, UR6, 0x3 ;  /* 0x0000000605047291 */ /* 0x000fe2000f8e18ff */
[----:B------:R-:W-:-:S08]  /*41a0*/  SHF.L.U32 R2, R12, 0x1f, RZ ;  /* 0x0000001f0c027819 */ /* 0x000fd000000006ff */
[----:B------:R-:W2:Y:S02]  /*41b0*/  SYNCS.PHASECHK.TRANS64 P0, [UR4+0x260], R2 ;  /* 0x00026002ff0075a7 */ /* 0x000ea40008001004 */
[----:B--2---:R-:W-:Y:S05]  /*41c0*/  @P0 BRA `(.L_x_83) ;  /* 0x0000000000080947 */ /* 0x004fea0003800000 */
[----:B------:R-:W2:Y:S02]  /*41d0*/  SYNCS.PHASECHK.TRANS64.TRYWAIT P0, [UR4+0x260], R2 ;  /* 0x00026002ff0075a7 */ /* 0x000ea40008001104 */
[----:B--2---:R-:W-:Y:S05]  /*41e0*/  @!P0 BRA `(.L_x_84) ;  /* 0x0000005800588947 */ /* 0x004fea0003800000 */
.L_x_83:
[----:B------:R-:W-:-:S04]  /*41f0*/  UIADD3 UR7, UPT, UPT, UR5, 0x1, URZ ;  /* 0x0000000105077890 */ /* 0x000fc8000fffe0ff */
[----:B------:R-:W-:-:S04]  /*4200*/  UISETP.NE.AND UP0, UPT, UR7, 0x2, UPT ;  /* 0x000000020700788c */ /* 0x000fc8000bf05270 */
[----:B------:R-:W-:Y:S02]  /*4210*/  USEL UR8, URZ, 0x1, UP0 ;  /* 0x00000001ff087887 */ /* 0x000fe40008000000 */
[----:B------:R-:W-:-:S04]  /*4220*/  USEL UR7, UR7, URZ, UP0 ;  /* 0x000000ff07077287 */ /* 0x000fc80008000000 */
[----:B------:R-:W-:Y:S01]  /*4230*/  ULEA UR7, UR7, UR6, 0x3 ;  /* 0x0000000607077291 */ /* 0x000fe2000f8e18ff */
[----:B--2---:R-:W-:-:S04]  /*4240*/  LOP3.LUT R2, R12, UR8, RZ, 0x3c, !PT ;  /* 0x000000080c027c12 */ /* 0x004fc8000f8e3cff */
[----:B------:R-:W-:-:S04]  /*4250*/  SHF.L.U32 R0, R2, 0x1f, RZ ;  /* 0x0000001f02007819 */ /* 0x000fc800000006ff */
[----:B------:R-:W2:Y:S02]  /*4260*/  SYNCS.PHASECHK.TRANS64 P0, [UR7+0x260], R0 ;  /* 0x00026000ff0075a7 */ /* 0x000ea40008001007 */
[----:B-12---:R-:W-:Y:S05]  /*4270*/  @P0 EXIT ;  /* 0x000000000000094d */ /* 0x006fea0003800000 */
[----:B------:R-:W-:Y:S02]  /*4280*/  SHF.L.U32 R2, R2, 0x1f, RZ ;  /* 0x0000001f02027819 */ /* 0x000fe400000006ff */
[----:B------:R-:W-:-:S07]  /*4290*/  MOV R0, UR7 ;  /* 0x0000000700007c02 */ /* 0x000fce0008000f00 */
.L_x_85:
[----:B-1----:R1:W2:Y:S02]  /*42a0*/  SYNCS.PHASECHK.TRANS64.TRYWAIT P0, [R0+URZ+0x260], R2 ;  /* 0x00026002000075a7 */ /* 0x0022a400080011ff */
[----:B--2---:R-:W-:Y:S05]  /*42b0*/  @!P0 NANOSLEEP.SYNCS 0x989680 ;  /* 0x009896800000895d */ /* 0x004fea0003900000 */
[----:B------:R-:W2:Y:S02]  /*42c0*/  @!P0 SYNCS.PHASECHK.TRANS64 P0, [R0+URZ+0x260], R2 ;  /* 0x00026002000085a7 */ /* 0x000ea400080010ff */
[----:B--2---:R-:W-:Y:S05]  /*42d0*/  @P0 EXIT ;  /* 0x000000000000094d */ /* 0x004fea0003800000 */
[----:B------:R-:W-:Y:S05]  /*42e0*/  BRA `(.L_x_85) ;  /* 0xfffffffc00ec7947 */ /* 0x000fea000383ffff */
.L_x_78:
[----:B------:R-:W-:Y:S05]  /*42f0*/  BRA.U UP5, `(.L_x_86) ;  /* 0x0000000d05807547 */ /* 0x000fea000b800000 */
[----:B------:R-:W-:Y:S01]  /*4300*/  UMOV UR4, 0x40 ;  /* 0x0000004000047882 */ /* 0x000fe20000000000 */
[----:B------:R-:W-:Y:S01]  /*4310*/  NOP ;  /* 0x0000000000007918 */ /* 0x000fe20000000000 */
[----:B------:R-:W-:Y:S01]  /*4320*/  ULEA UR5, UR45, UR4, 0x18 ;  /* 0x000000042d057291 */ /* 0x000fe2000f8ec0ff */
[----:B------:R-:W-:Y:S02]  /*4330*/  UMOV UR6, 0x400 ;  /* 0x0000040000067882 */ /* 0x000fe40000000000 */
[----:B------:R-:W-:-:S06]  /*4340*/  ULEA UR6, UR45, UR6, 0x18 ;  /* 0x000000062d067291 */ /* 0x000fcc000f8ec0ff */
[----:B------:R-:W2:Y:S02]  /*4350*/  LDS.U8 R0, [UR5+0x1c] ;  /* 0x00001c05ff007984 */ /* 0x000ea40008000000 */
[----:B--2---:R-:W-:-:S13]  /*4360*/  ISETP.NE.AND P0, PT, R0, RZ, PT ;  /* 0x000000ff0000720c */ /* 0x004fda0003f05270 */
[----:B------:R-:W-:Y:S05]  /*4370*/  @P0 BRA `(.L_x_87) ;  /* 0x0000000000580947 */ /* 0x000fea0003800000 */
[----:B------:R-:W-:-:S13]  /*4380*/  ELECT P0, URZ, PT ;  /* 0x0000000000ff782f */ /* 0x000fda0003800000 */
[----:B------:R-:W-:Y:S05]  /*4390*/  @!P0 BRA `(.L_x_88) ;  /* 0x0000000000608947 */ /* 0x000fea0003800000 */
[----:B------:R-:W-:Y:S01]  /*43a0*/  UMOV UR4, 0x10 ;  /* 0x0000001000047882 */ /* 0x000fe20000000000 */
[----:B------:R-:W-:Y:S01]  /*43b0*/  HFMA2 R0, -RZ, RZ, 0, 5.9604644775390625e-08 ;  /* 0x00000001ff007431 */ /* 0x000fe200000001ff */
[----:B------:R-:W-:-:S03]  /*43c0*/  MOV R3, 0xffff ;  /* 0x0000ffff00037802 */ /* 0x000fc60000000f00 */
[----:B------:R-:W-:Y:S04]  /*43d0*/  DEPBAR.LE SB2, 0x36 ;  /* 0x0000ad800000791a */ /* 0x000fe80000000000 */
[----:B------:R-:W2:Y:S02]  /*43e0*/  UTCATOMSWS.FIND_AND_SET.ALIGN UP0, UR4, UR4 ;  /* 0x00000004000475e3 */ /* 0x000ea40008000800 */
[----:B--2---:R-:W-:Y:S01]  /*43f0*/  MOV R4, UR4 ;  /* 0x0000000400047c02 */ /* 0x004fe20008000f00 */
[----:B------:R-:W-:Y:S06]  /*4400*/  BRA.U UP0, `(.L_x_89) ;  /* 0x0000000100187547 */ /* 0x000fec000b800000 */
.L_x_90:
[----:B------:R-:W-:Y:S05]  /*4410*/  NANOSLEEP 0x64 ;  /* 0x000000640000795d */ /* 0x000fea0003800000 */
[----:B------:R-:W-:-:S05]  /*4420*/  UMOV UR4, 0x10 ;  /* 0x0000001000047882 */ /* 0x000fca0000000000 */
[----:B------:R-:W-:Y:S04]  /*4430*/  DEPBAR.LE SB2, 0x36 ;  /* 0x0000ad800000791a */ /* 0x000fe80000000000 */
[----:B------:R-:W2:Y:S02]  /*4440*/  UTCATOMSWS.FIND_AND_SET.ALIGN UP0, UR4, UR4 ;  /* 0x00000004000475e3 */ /* 0x000ea40008000800 */
[----:B--2---:R-:W-:Y:S01]  /*4450*/  MOV R4, UR4 ;  /* 0x0000000400047c02 */ /* 0x004fe20008000f00 */
[----:B------:R-:W-:Y:S05]  /*4460*/  BRA.U !UP0, `(.L_x_90) ;  /* 0xfffffffd08e87547 */ /* 0x000fea000b83ffff */
.L_x_89:
[-C--:B------:R-:W-:Y:S02]  /*4470*/  SHF.L.U32 R3, R3, R4.reuse, RZ ;  /* 0x0000000403037219 */ /* 0x080fe400000006ff */
[----:B------:R-:W-:Y:S01]  /*4480*/  SHF.L.U32 R0, R0, R4, RZ ;  /* 0x0000000400007219 */ /* 0x000fe200000006ff */
[----:B------:R-:W-:Y:S02]  /*4490*/  IMAD.SHL.U32 R4, R4, 0x20, RZ ;  /* 0x0000002004047824 */ /* 0x000fe400078e00ff */
[----:B------:R2:W-:Y:S04]  /*44a0*/  ATOMS.OR RZ, [UR5+0x14], R3 ;  /* 0x00001403ffff798c */ /* 0x0005e8000b000005 */
[----:B------:R2:W-:Y:S04]  /*44b0*/  ATOMS.OR RZ, [UR5+0x18], R0 ;  /* 0x00001800ffff798c */ /* 0x0005e8000b000005 */
[----:B------:R2:W-:Y:S01]  /*44c0*/  STS [UR6+0x300], R4 ;  /* 0x00030004ff007988 */ /* 0x0005e20008000806 */
[----:B------:R-:W-:Y:S05]  /*44d0*/  BRA `(.L_x_88) ;  /* 0x0000000000107947 */ /* 0x000fea0003800000 */
.L_x_87:
[----:B------:R-:W-:Y:S02]  /*44e0*/  MOV R0, 0xffffffff ;  /* 0xffffffff00007802 */ /* 0x000fe40000000f00 */
[----:B------:R-:W-:-:S03]  /*44f0*/  MOV R4, 0x4520 ;  /* 0x0000452000047802 */ /* 0x000fc60000000f00 */
[----:B------:R2:W-:Y:S04]  /*4500*/  STS [UR6+0x300], R0 ;  /* 0x00030000ff007988 */ /* 0x0005e80008000806 */
[----:B-12--5:R-:W-:Y:S05]  /*4510*/  CALL.REL.NOINC `($__internal_1_$__cuda_sm10x_tcgen05_guardrail_trap_phase_invalid_during_alloc) ;  /* 0x0000005c00187944 */ /* 0x026fea0003c00000 */
.L_x_88:
[----:B------:R-:W-:Y:S05]  /*4520*/  WARPSYNC.ALL ;  /* 0x0000000000007948 */ /* 0x000fea0003800000 */
[----:B------:R-:W3:Y:S01]  /*4530*/  S2UR UR4, SR_CgaCtaId ;  /* 0x00000000000479c3 */ /* 0x000ee20000008800 */
[----:B------:R-:W-:Y:S01]  /*4540*/  UMOV UR13, 0x400 ;  /* 0x00000400000d7882 */ /* 0x000fe20000000000 */
[----:B------:R-:W-:-:S06]  /*4550*/  NOP ;  /* 0x0000000000007918 */ /* 0x000fcc0000000000 */
[----:B------:R-:W-:Y:S06]  /*4560*/  BAR.ARV 0x6, 0xa0 ;  /* 0x0182800000007b1d */ /* 0x000fec0000002000 */
[----:B------:R-:W4:Y:S01]  /*4570*/  LDCU UR5, c[0x0][0x38c] ;  /* 0x00007180ff0577ac */ /* 0x000f220008000800 */
[----:B------:R-:W-:Y:S01]  /*4580*/  LOP3.LUT R2, R2, 0xffff, RZ, 0xc0, !PT ;  /* 0x0000ffff02027812 */ /* 0x000fe200078ec0ff */
[----:B------:R-:W-:Y:S01]  /*4590*/  IMAD.MOV.U32 R11, RZ, RZ, 0x1 ;  /* 0x00000001ff0b7424 */ /* 0x000fe200078e00ff */
[----:B------:R-:W-:Y:S01]  /*45a0*/  CS2R R8, SRZ ;  /* 0x0000000000087805 */ /* 0x000fe2000001ff00 */
[----:B------:R-:W1:Y:S01]  /*45b0*/  LDCU UR8, c[0x0][0x38c] ;  /* 0x00007180ff0877ac */ /* 0x000e620008000800 */
[----:B------:R-:W-:Y:S01]  /*45c0*/  R2UR UR15, R2 ;  /* 0x00000000020f72ca */ /* 0x000fe200000e0000 */
[----:B------:R-:W-:Y:S01]  /*45d0*/  IMAD.MOV.U32 R10, RZ, RZ, RZ ;  /* 0x000000ffff0a7224 */ /* 0x000fe200078e00ff */
[----:B------:R-:W-:Y:S01]  /*45e0*/  UMOV UR18, URZ ;  /* 0x000000ff00127c82 */ /* 0x000fe20008000000 */
[----:B------:R-:W-:Y:S01]  /*45f0*/  UMOV UR10, URZ ;  /* 0x000000ff000a7c82 */ /* 0x000fe20008000000 */
[----:B---3--:R-:W-:Y:S01]  /*4600*/  ULEA UR13, UR4, UR13, 0x18 ;  /* 0x0000000d040d7291 */ /* 0x008fe2000f8ec0ff */
[----:B------:R-:W-:Y:S01]  /*4610*/  UMOV UR20, 0x0 ;  /* 0x0000000000147882 */ /* 0x000fe20000000000 */
[----:B------:R-:W-:-:S02]  /*4620*/  UMOV UR21, 0x42004a0 ;  /* 0x042004a000157882 */ /* 0x000fc40000000000 */
[----:B------:R-:W-:Y:S02]  /*4630*/  UIADD3 UR6, UPT, UPT, UR13, 0x4600, URZ ;  /* 0x000046000d067890 */ /* 0x000fe4000fffe0ff */
[----:B------:R-:W-:Y:S02]  /*4640*/  UIADD3 UR7, UPT, UPT, UR13, 0x15600, URZ ;  /* 0x000156000d077890 */ /* 0x000fe4000fffe0ff */
[----:B----4-:R-:W-:Y:S01]  /*4650*/  UIADD3 UR5, UPT, UPT, UR5, 0x1f, URZ ;  /* 0x0000001f05057890 */ /* 0x010fe2000fffe0ff */
[----:B--2---:R-:W2:Y:S01]  /*4660*/  LDS R0, [UR13+0x300] ;  /* 0x0003000dff007984 */ /* 0x004ea20008000800 */
[----:B------:R-:W-:Y:S02]  /*4670*/  USHF.R.U32.HI UR6, URZ, 0x4, UR6 ;  /* 0x00000004ff067899 */ /* 0x000fe40008011606 */
[----:B------:R-:W-:Y:S02]  /*4680*/  USHF.R.S32.HI UR4, URZ, 0x1f, UR5 ;  /* 0x0000001fff047899 */ /* 0x000fe40008011405 */
[----:B------:R-:W-:-:S02]  /*4690*/  ULOP3.LUT UR6, UR6, 0x3fff, URZ, 0xc0, !UPT ;  /* 0x00003fff06067892 */ /* 0x000fc4000f8ec0ff */
[----:B------:R-:W-:Y:S02]  /*46a0*/  ULEA.HI UR4, UR4, UR5, URZ, 0x5 ;  /* 0x0000000504047291 */ /* 0x000fe4000f8f28ff */
[----:B------:R-:W-:Y:S02]  /*46b0*/  USHF.R.U32.HI UR5, URZ, 0x4, UR7 ;  /* 0x00000004ff057899 */ /* 0x000fe40008011607 */
[----:B------:R-:W-:Y:S02]  /*46c0*/  USHF.R.S32.HI UR22, URZ, 0x5, UR4 ;  /* 0x00000005ff167899 */ /* 0x000fe40008011404 */
[----:B------:R-:W-:Y:S02]  /*46d0*/  ULOP3.LUT UR5, UR5, 0x3fff, URZ, 0xc0, !UPT ;  /* 0x00003fff05057892 */ /* 0x000fe4000f8ec0ff */
[----:B------:R-:W-:Y:S02]  /*46e0*/  UISETP.LT.AND UP0, UPT, UR22, 0x1, UPT ;  /* 0x000000011600788c */ /* 0x000fe4000bf01270 */
[----:B------:R-:W-:-:S02]  /*46f0*/  ULOP3.LUT UR16, UR6, 0x10000, URZ, 0xfc, !UPT ;  /* 0x0001000006107892 */ /* 0x000fc4000f8efcff */
[----:B------:R-:W-:Y:S02]  /*4700*/  USEL UR23, UR22, 0x1, !UP0 ;  /* 0x0000000116177887 */ /* 0x000fe4000c000000 */
[----:B------:R-:W-:Y:S02]  /*4710*/  ULOP3.LUT UR17, UR5, 0x10000, URZ, 0xfc, !UPT ;  /* 0x0001000005117892 */ /* 0x000fe4000f8efcff */
[----:B------:R-:W-:Y:S02]  /*4720*/  UIADD3 UR23, UPT, UPT, -UR23, URZ, URZ ;  /* 0x000000ff17177290 */ /* 0x000fe4000fffe1ff */
[----:B-1----:R-:W-:Y:S01]  /*4730*/  UISETP.GE.AND UP4, UPT, UR8, 0x1, UPT ;  /* 0x000000010800788c */ /* 0x002fe2000bf86270 */
[----:B--2---:R-:W-:-:S15]  /*4740*/  R2UR UR24, R0 ;  /* 0x00000000001872ca */ /* 0x004fde00000e0000 */
.L_x_97:
[----:B------:R-:W-:Y:S02]  /*4750*/  LEA R0, R10, UR13, 0x3 ;  /* 0x0000000d0a007c11 */ /* 0x000fe4000f8e18ff */
[----:B------:R-:W-:Y:S02]  /*4760*/  SHF.L.U32 R2, R9, 0x1f, RZ ;  /* 0x0000001f09027819 */ /* 0x000fe400000006ff */
[----:B------:R-:W-:Y:S01]  /*4770*/  PLOP3.LUT P0, PT, PT, PT, UP4, 0x80, 0x8 ;  /* 0x000000000008781c */ /* 0x000fe20003f0f048 */
[----:B------:R-:W-:Y:S01]  /*4780*/  VIADD R3, R0, 0x260 ;  /* 0x0000026000037836 */ /* 0x000fe20000000000 */
[----:B-1----:R-:W1:Y:S02]  /*4790*/  SYNCS.PHASECHK.TRANS64.TRYWAIT P1, [R0+URZ+0x250], R2 ;  /* 0x00025002000075a7 */ /* 0x002e6400080211ff */
[----:B-1-3--:R-:W-:Y:S09]  /*47a0*/  @!P1 BRA `(.L_x_91) ;  /* 0x0000005400009947 */ /* 0x00aff20003800000 */
.L_x_218:
[----:B------:R-:W-:Y:S01]  /*47b0*/  LEA R4, R10, UR13, 0x4 ;  /* 0x0000000d0a047c11 */ /* 0x000fe2000f8e20ff */
[----:B------:R-:W-:Y:S01]  /*47c0*/  @UP4 ULEA UR4, UR10, UR13, 0x3 ;  /* 0x0000000d0a044291 */ /* 0x000fe2000f8e18ff */
[----:B------:R-:W-:Y:S01]  /*47d0*/  PLOP3.LUT P2, PT, PT, PT, PT, 0x80, 0x8 ;  /* 0x000000000008781c */ /* 0x000fe20003f4f070 */
[----:B------:R-:W-:Y:S01]  /*47e0*/  ULEA UR19, UR18, UR13, 0x3 ;  /* 0x0000000d12137291 */ /* 0x000fe2000f8e18ff */
[----:B------:R-:W-:Y:S02]  /*47f0*/  PRMT R3, RZ, 0x654, R3 ;  /* 0x00000654ff037816 */ /* 0x000fe40000000003 */
[----:B------:R-:W2:Y:S01]  /*4800*/  LDS.128 R4, [R4+0x2e0] ;  /* 0x0002e00004047984 */ /* 0x000ea20000000c00 */
[----:B-1----:R-:W-:Y:S02]  /*4810*/  @P0 SHF.L.U32 R2, R8, 0x1f, RZ ;  /* 0x0000001f08020819 */ /* 0x002fe400000006ff */
[----:B------:R-:W-:Y:S01]  /*4820*/  SHF.L.U32 R0, R11, 0x1f, RZ ;  /* 0x0000001f0b007819 */ /* 0x000fe200000006ff */
[----:B------:R-:W-:Y:S01]  /*4830*/  @!PT LDS RZ, [RZ] ;  /* 0x00000000fffff984 */ /* 0x000fe20000000800 */
[----:B------:R-:W-:Y:S01]  /*4840*/  @!PT LDS RZ, [RZ] ;  /* 0x00000000fffff984 */ /* 0x000fe20000000800 */
[----:B------:R-:W-:Y:S01]  /*4850*/  @!PT LDS RZ, [RZ] ;  /* 0x00000000fffff984 */ /* 0x000fe20000000800 */
[----:B------:R-:W-:Y:S01]  /*4860*/  @!PT LDS RZ, [RZ] ;  /* 0x00000000fffff984 */ /* 0x000fe20000000800 */
[----:B------:R1:W-:Y:S06]  /*4870*/  MEMBAR.ALL.CTA ;  /* 0x0000000000007992 */ /* 0x0003ec0000008000 */
[----:B-1----:R-:W1:Y:S02]  /*4880*/  FENCE.VIEW.ASYNC.S ;  /* 0x00000000000073c6 */ /* 0x002e640000000000 */
[----:B-1----:R1:W-:Y:S01]  /*4890*/  SYNCS.ARRIVE.TRANS64.RED.A1T0 RZ, [R3+URZ], RZ ;  /* 0x000000ff03ff79a7 */ /* 0x0023e200081004ff */
[----:B------:R1:W3:Y:S01]  /*48a0*/  @P0 SYNCS.PHASECHK.TRANS64.TRYWAIT P2, [UR4], R2 ;  /* 0x00000002ff0005a7 */ /* 0x0002e20008041104 */
[----:B--2---:R-:W-:Y:S01]  /*48b0*/  LOP3.LUT P1, RZ, R6, 0x1, RZ, 0xc0, !PT ;  /* 0x0000000106ff7812 */ /* 0x004fe2000782c0ff */
[----:B------:R-:W2:Y:S02]  /*48c0*/  SYNCS.PHASECHK.TRANS64.TRYWAIT P0, [UR19+0x290], R0 ;  /* 0x00029000ff0075a7 */ /* 0x000ea40008001113 */
[----:B-123--:R-:W-:Y:S10]  /*48d0*/  @!P0 BRA `(.L_x_92) ;  /* 0x0000005000c88947 */ /* 0x00eff40003800000 */
.L_x_220:
[----:B------:R-:W-:Y:S01]  /*48e0*/  IADD3 R10, PT, PT, R10, 0x1, RZ ;  /* 0x000000010a0a7810 */ /* 0x000fe20007ffe0ff */
[----:B------:R-:W-:Y:S06]  /*48f0*/  BRA.U !UP4, `(.L_x_93) ;  /* 0x000000010ca07547 */ /* 0x000fec000b800000 */
[----:B------:R-:W-:Y:S02]  /*4900*/  ULEA.HI UR4, UR18, UR18, URZ, 0x1 ;  /* 0x0000001212047291 */ /* 0x000fe4000f8f08ff */
[----:B------:R-:W-:Y:S02]  /*4910*/  UPLOP3.LUT UP2, UPT, UPT, UPT, UPT, 0x40, 0x4 ;  /* 0x000000000004789c */ /* 0x000fe40003f4e870 */
[----:B------:R-:W-:Y:S02]  /*4920*/  USHF.L.U32 UR5, UR4, 0x6, URZ ;  /* 0x0000000604057899 */ /* 0x000fe400080006ff */
[----:B------:R-:W-:Y:S02]  /*4930*/  ULOP3.LUT UR14, UR4, 0xffe, URZ, 0xc0, !UPT ;  /* 0x00000ffe040e7892 */ /* 0x000fe4000f8ec0ff */
[----:B------:R-:W-:Y:S02]  /*4940*/  ULOP3.LUT UR4, UR5, 0xffffff80, URZ, 0xc0, !UPT ;  /* 0xffffff8005047892 */ /* 0x000fe4000f8ec0ff */
[----:B------:R-:W-:-:S02]  /*4950*/  UIADD3 UR14, UPT, UPT, -UR14, UR18, URZ ;  /* 0x000000120e0e7290 */ /* 0x000fc4000fffe1ff */
[----:B------:R-:W-:Y:S01]  /*4960*/  UIADD3 UR4, UPT, UPT, UR24, UR4, URZ ;  /* 0x0000000418047290 */ /* 0x000fe2000fffe0ff */
[----:B------:R-:W-:Y:S01]  /*4970*/  UMOV UR12, UR23 ;  /* 0x00000017000c7c82 */ /* 0x000fe20008000000 */
[----:B------:R-:W-:Y:S02]  /*4980*/  UMOV UR11, UR22 ;  /* 0x00000016000b7c82 */ /* 0x000fe40008000000 */
[----:B------:R-:W-:Y:S01]  /*4990*/  ULEA UR14, UR14, UR4, 0x14 ;  /* 0x000000040e0e7291 */ /* 0x000fe2000f8ea0ff */
[----:B------:R-:W-:-:S11]  /*49a0*/  UMOV UR5, UR10 ;  /* 0x0000000a00057c82 */ /* 0x000fd60008000000 */
.L_x_96:
[----:B------:R-:W-:Y:S02]  /*49b0*/  UIADD3 UR12, UPT, UPT, UR12, 0x1, URZ ;  /* 0x000000010c0c7890 */ /* 0x000fe4000fffe0ff */
[----:B--2---:R-:W-:Y:S02]  /*49c0*/  ULEA UR6, UR5, UR13, 0x3 ;  /* 0x0000000d05067291 */ /* 0x004fe4000f8e18ff */
[----:B------:R-:W-:Y:S01]  /*49d0*/  UISETP.NE.AND UP3, UPT, UR12, URZ, UPT ;  /* 0x000000ff0c00728c */ /* 0x000fe2000bf65270 */
[----:B---3--:R-:W-:Y:S10]  /*49e0*/  @P2 BRA `(.L_x_94) ;  /* 0x00000000000c2947 */ /* 0x008ff40003800000 */
[----:B-1----:R-:W-:Y:S04]  /*49f0*/  SHF.L.U32 R2, R8, 0x1f, RZ ;  /* 0x0000001f08027819 */ /* 0x002fe800000006ff */
[----:B------:R-:W1:Y:S02]  /*4a00*/  SYNCS.PHASECHK.TRANS64.TRYWAIT P0, [UR6], R2 ;  /* 0x00000002ff0075a7 */ /* 0x000e640008001106 */
[----:B-1----:R-:W-:Y:S05]  /*4a10*/  @!P0 BRA `(.L_x_95) ;  /* 0x0000005000908947 */ /* 0x002fea0003800000 */
.L_x_94:
[----:B------:R-:W-:Y:S01]  /*4a20*/  UISETP.NE.AND UP0, UPT, UR11, 0x1, UPT ;  /* 0x000000010b00788c */ /* 0x000fe2000bf05270 */
[----:B------:R-:W-:Y:S01]  /*4a30*/  PLOP3.LUT P2, PT, PT, PT, PT, 0x80, 0x8 ;  /* 0x000000000008781c */ /* 0x000fe20003f4f070 */
[----:B------:R-:W-:Y:S02]  /*4a40*/  UIADD3 UR4, UPT, UPT, UR5, 0x1, URZ ;  /* 0x0000000105047890 */ /* 0x000fe4000fffe0ff */
[----:B------:R-:W-:Y:S02]  /*4a50*/  ULEA UR8, UR5, UR17, 0x8 ;  /* 0x0000001105087291 */ /* 0x000fe4000f8e40ff */
[----:B------:R-:W-:Y:S01]  /*4a60*/  UISETP.NE.AND UP1, UPT, UR4, 0x22, UPT ;  /* 0x000000220400788c */ /* 0x000fe2000bf25270 */
[----:B------:R-:W-:Y:S01]  /*4a70*/  PLOP3.LUT P0, PT, PT, PT, UP0, 0x80, 0x8 ;  /* 0x000000000008781c */ /* 0x000fe20003f0f008 */
[----:B------:R-:W-:Y:S02]  /*4a80*/  UIADD3 UR11, UPT, UPT, UR11, -0x1, URZ ;  /* 0xffffffff0b0b7890 */ /* 0x000fe4000fffe0ff */
[----:B------:R-:W-:Y:S02]  /*4a90*/  USEL UR7, URZ, 0x1, UP1 ;  /* 0x00000001ff077887 */ /* 0x000fe40008800000 */
[----:B------:R-:W-:Y:S01]  /*4aa0*/  USEL UR10, UR4, URZ, UP1 ;  /* 0x000000ff040a7287 */ /* 0x000fe20008800000 */
[----:B------:R-:W-:Y:S03]  /*4ab0*/  UMOV UR9, 0xc0004010 ;  /* 0xc000401000097882 */ /* 0x000fe60000000000 */
[----:B------:R-:W-:Y:S01]  /*4ac0*/  @UP0 ULEA UR4, UR10, UR13, 0x3 ;  /* 0x0000000d0a040291 */ /* 0x000fe2000f8e18ff */
[----:B------:R-:W-:Y:S01]  /*4ad0*/  LOP3.LUT R8, R8, UR7, RZ, 0x3c, !PT ;  /* 0x0000000708087c12 */ /* 0x000fe2000f8e3cff */
[----:B------:R-:W-:Y:S03]  /*4ae0*/  UMOV UR7, 0xc0004010 ;  /* 0xc000401000077882 */ /* 0x000fe60000000000 */
[----:B-1----:R-:W-:Y:S04]  /*4af0*/  @P0 SHF.L.U32 R0, R8, 0x1f, RZ ;  /* 0x0000001f08000819 */ /* 0x002fe800000006ff */
[----:B------:R2:W3:Y:S01]  /*4b00*/  @P0 SYNCS.PHASECHK.TRANS64.TRYWAIT P2, [UR4], R0 ;  /* 0x00000000ff0005a7 */ /* 0x0004e20008041104 */
[----:B------:R-:W-:Y:S02]  /*4b10*/  UIADD3 UR4, UPT, UPT, UR6, 0x110, URZ ;  /* 0x0000011006047890 */ /* 0x000fe4000fffe0ff */
[----:B------:R-:W-:Y:S03]  /*4b20*/  ULEA UR6, UR5, UR16, 0x7 ;  /* 0x0000001005067291 */ /* 0x000fe6000f8e38ff */
[----:B------:R-:W-:Y:S06]  /*4b30*/  UMOV UR5, UR10 ;  /* 0x0000000a00057c82 */ /* 0x000fec0008000000 */
[----:B------:R2:W-:Y:S01]  /*4b40*/  UTCIMMA gdesc[UR6], gdesc[UR8], tmem[UR14], tmem[UR20], idesc[UR21], UP2 ;  /* 0x00ff1408060075ea */ /* 0x0005e2000900010e */
[----:B------:R-:W-:Y:S01]  /*4b50*/  UPLOP3.LUT UP2, UPT, UPT, UPT, UPT, 0x80, 0x8 ;  /* 0x000000000008789c */ /* 0x000fe20003f4f070 */
[----:B------:R2:W-:Y:S01]  /*4b60*/  UTCBAR.MULTICAST [UR4], URZ, UR15 ;  /* 0x000000ff040073e9 */ /* 0x0005e2000800080f */
[----:B------:R-:W-:Y:S09]  /*4b70*/  BRA.U UP3, `(.L_x_96) ;  /* 0xfffffffd038c7547 */ /* 0x000ff2000b83ffff */
.L_x_93:
[----:B--2---:R-:W-:Y:S01]  /*4b80*/  UIADD3 UR4, UPT, UPT, UR18, 0x1, URZ ;  /* 0x0000000112047890 */ /* 0x004fe2000fffe0ff */
[C---:B------:R-:W-:Y:S01]  /*4b90*/  ISETP.NE.AND P0, PT, R10.reuse, 0x2, PT ;  /* 0x000000020a00780c */ /* 0x040fe20003f05270 */
[----:B------:R-:W-:Y:S02]  /*4ba0*/  UIADD3 UR5, UPT, UPT, UR19, 0x270, URZ ;  /* 0x0000027013057890 */ /* 0x000fe4000fffe0ff */
[----:B------:R-:W-:Y:S01]  /*4bb0*/  UISETP.NE.AND UP0, UPT, UR4, 0x4, UPT ;  /* 0x000000040400788c */ /* 0x000fe2000bf05270 */
[----:B-1----:R-:W-:Y:S02]  /*4bc0*/  SEL R0, RZ, 0x1, P0 ;  /* 0x00000001ff007807 */ /* 0x002fe40000000000 */
[----:B------:R-:W-:Y:S01]  /*4bd0*/  SEL R10, R10, RZ, P0 ;  /* 0x000000ff0a0a7207 */ /* 0x000fe20000000000 */
[----:B------:R-:W-:Y:S01]  /*4be0*/  USEL UR6, URZ, 0x1, UP0 ;  /* 0x00000001ff067887 */ /* 0x000fe20008000000 */
[----:B------:R-:W-:Y:S01]  /*4bf0*/  LOP3.LUT R9, R9, R0, RZ, 0x3c, !PT ;  /* 0x0000000009097212 */ /* 0x000fe200078e3cff */
[----:B------:R-:W-:Y:S01]  /*4c00*/  USEL UR18, UR4, URZ, UP0 ;  /* 0x000000ff04127287 */ /* 0x000fe20008000000 */
[----:B------:R1:W-:Y:S03]  /*4c10*/  UTCBAR [UR5], URZ ;  /* 0x000000ff050073e9 */ /* 0x0003e600080000ff */
[----:B------:R-:W-:Y:S01]  /*4c20*/  LOP3.LUT R11, R11, UR6, RZ, 0x3c, !PT ;  /* 0x000000060b0b7c12 */ /* 0x000fe2000f8e3cff */
[----:B------:R-:W-:Y:S07]  /*4c30*/  @P1 BRA `(.L_x_97) ;  /* 0xfffffff800c41947 */ /* 0x000fee000383ffff */
[----:B------:R-:W2:Y:S01]  /*4c40*/  S2UR UR8, SR_CgaCtaId ;  /* 0x00000000000879c3 */ /* 0x000ea20000008800 */
[----:B------:R-:W-:Y:S01]  /*4c50*/  ELECT P0, URZ, PT ;  /* 0x0000000000ff782f */ /* 0x000fe20003800000 */
[----:B------:R-:W-:Y:S01]  /*4c60*/  IMAD.MOV.U32 R0, RZ, RZ, 0x1 ;  /* 0x00000001ff007424 */ /* 0x000fe200078e00ff */
[----:B------:R-:W-:Y:S01]  /*4c70*/  UIADD3 UR13, UPT, UPT, UR13, 0x290, URZ ;  /* 0x000002900d0d7890 */ /* 0x000fe2000fffe0ff */
[----:B------:R-:W-:Y:S01]  /*4c80*/  SHF.L.U32 R2, R11, 0x1f, RZ ;  /* 0x0000001f0b027819 */ /* 0x000fe200000006ff */
[----:B------:R-:W-:-:S03]  /*4c90*/  UMOV UR4, 0x40 ;  /* 0x0000004000047882 */ /* 0x000fc60000000000 */
[----:B------:R-:W-:Y:S01]  /*4ca0*/  UVIRTCOUNT.DEALLOC.SMPOOL 0x80 ;  /* 0x000000800000784c */ /* 0x000fe20000000000 */
[----:B--2---:R-:W-:Y:S02]  /*4cb0*/  ULEA UR8, UR8, UR4, 0x18 ;  /* 0x0000000408087291 */ /* 0x004fe4000f8ec0ff */
[----:B------:R-:W-:-:S07]  /*4cc0*/  ULEA UR4, UR18, UR13, 0x3 ;  /* 0x0000000d12047291 */ /* 0x000fce000f8e18ff */
[----:B------:R2:W-:Y:S02]  /*4cd0*/  @P0 STS.U8 [UR8+0x1c], R0 ;  /* 0x00001c00ff000988 */ /* 0x0005e40008000008 */
[----:B------:R-:W4:Y:S02]  /*4ce0*/  SYNCS.PHASECHK.TRANS64.TRYWAIT P0, [UR4], R2 ;  /* 0x00000002ff0075a7 */ /* 0x000f240008001104 */
[----:B--2-4-:R-:W-:Y:S05]  /*4cf0*/  @!P0 BRA `(.L_x_98) ;  /* 0x0000004c00f08947 */ /* 0x014fea0003800000 */
.L_x_223:
[----:B------:R-:W-:-:S04]  /*4d00*/  UIADD3 UR4, UPT, UPT, UR18, 0x1, URZ ;  /* 0x0000000112047890 */ /* 0x000fc8000fffe0ff */
[----:B------:R-:W-:-:S04]  /*4d10*/  UISETP.NE.AND UP0, UPT, UR4, 0x4, UPT ;  /* 0x000000040400788c */ /* 0x000fc8000bf05270 */
[----:B------:R-:W-:Y:S02]  /*4d20*/  USEL UR6, URZ, 0x1, UP0 ;  /* 0x00000001ff067887 */ /* 0x000fe40008000000 */
[----:B------:R-:W-:-:S04]  /*4d30*/  USEL UR4, UR4, URZ, UP0 ;  /* 0x000000ff04047287 */ /* 0x000fc80008000000 */
[----:B-1----:R-:W-:Y:S01]  /*4d40*/  ULEA UR5, UR4, UR13, 0x3 ;  /* 0x0000000d04057291 */ /* 0x002fe2000f8e18ff */
[----:B--2---:R-:W-:-:S04]  /*4d50*/  LOP3.LUT R2, R11, UR6, RZ, 0x3c, !PT ;  /* 0x000000060b027c12 */ /* 0x004fc8000f8e3cff */
[----:B------:R-:W-:-:S04]  /*4d60*/  SHF.L.U32 R3, R2, 0x1f, RZ ;  /* 0x0000001f02037819 */ /* 0x000fc800000006ff */
[----:B------:R-:W1:Y:S02]  /*4d70*/  SYNCS.PHASECHK.TRANS64.TRYWAIT P0, [UR5], R3 ;  /* 0x00000003ff0075a7 */ /* 0x000e640008001105 */
[----:B-1----:R-:W-:Y:S05]  /*4d80*/  @!P0 BRA `(.L_x_99) ;  /* 0x0000004c00e48947 */ /* 0x002fea0003800000 */
.L_x_225:
        /* <DEDUP_REMOVED lines=9> */
.L_x_227:
[----:B------:R-:W-:-:S04]  /*4e20*/  UIADD3 UR4, UPT, UPT, UR4, 0x1, URZ ;  /* 0x0000000104047890 */ /* 0x000fc8000fffe0ff */
[----:B------:R-:W-:-:S04]  /*4e30*/  UISETP.NE.AND UP0, UPT, UR4, 0x4, UPT ;  /* 0x000000040400788c */ /* 0x000fc8000bf05270 */
[----:B------:R-:W-:Y:S02]  /*4e40*/  USEL UR5, URZ, 0x1, UP0 ;  /* 0x00000001ff057887 */ /* 0x000fe40008000000 */
[----:B------:R-:W-:-:S04]  /*4e50*/  USEL UR4, UR4, URZ, UP0 ;  /* 0x000000ff04047287 */ /* 0x000fc80008000000 */
[----:B------:R-:W-:Y:S01]  /*4e60*/  ULEA UR4, UR4, UR13, 0x3 ;  /* 0x0000000d04047291 */ /* 0x000fe2000f8e18ff */
[----:B------:R-:W-:-:S04]  /*4e70*/  LOP3.LUT R2, R2, UR5, RZ, 0x3c, !PT ;  /* 0x0000000502027c12 */ /* 0x000fc8000f8e3cff */
[----:B------:R-:W-:-:S04]  /*4e80*/  SHF.L.U32 R2, R2, 0x1f, RZ ;  /* 0x0000001f02027819 */ /* 0x000fc800000006ff */
[----:B------:R-:W2:Y:S02]  /*4e90*/  SYNCS.PHASECHK.TRANS64.TRYWAIT P0, [UR4], R2 ;  /* 0x00000002ff0075a7 */ /* 0x000ea40008001104 */
[----:B--2---:R-:W-:Y:S05]  /*4ea0*/  @!P0 BRA `(.L_x_101) ;  /* 0x0000004c00cc8947 */ /* 0x004fea0003800000 */
.L_x_229:
[----:B------:R-:W-:Y:S01]  /*4eb0*/  NOP ;  /* 0x0000000000007918 */ /* 0x000fe20000000000 */
[----:B-1----:R-:W1:Y:S01]  /*4ec0*/  LDS R0, [UR8+0x14] ;  /* 0x00001408ff007984 */ /* 0x002e620008000800 */
[----:B------:R-:W-:Y:S01]  /*4ed0*/  ULOP3.LUT UR4, UR24, 0xffff, URZ, 0xc0, !UPT ;  /* 0x0000ffff18047892 */ /* 0x000fe2000f8ec0ff */
[----:B------:R-:W-:Y:S01]  /*4ee0*/  UMOV UR5, 0xffff ;  /* 0x0000ffff00057882 */ /* 0x000fe20000000000 */
[----:B------:R-:W-:Y:S02]  /*4ef0*/  UMOV UR6, 0x1 ;  /* 0x0000000100067882 */ /* 0x000fe40000000000 */
[----:B------:R-:W-:-:S04]  /*4f00*/  USHF.R.U32.HI UR4, URZ, 0x5, UR4 ;  /* 0x00000005ff047899 */ /* 0x000fc80008011604 */
[----:B------:R-:W-:Y:S02]  /*4f10*/  USHF.L.U32 UR5, UR5, UR4, URZ ;  /* 0x0000000405057299 */ /* 0x000fe400080006ff */
[----:B------:R-:W-:-:S04]  /*4f20*/  USHF.L.U32 UR4, UR6, UR4, URZ ;  /* 0x0000000406047299 */ /* 0x000fc800080006ff */
[----:B-1----:R-:W-:-:S04]  /*4f30*/  LOP3.LUT R0, R0, UR5, RZ, 0xc0, !PT ;  /* 0x0000000500007c12 */ /* 0x002fc8000f8ec0ff */
[----:B------:R-:W-:-:S13]  /*4f40*/  ISETP.NE.AND P0, PT, R0, UR5, PT ;  /* 0x0000000500007c0c */ /* 0x000fda000bf05270 */
[----:B------:R-:W-:Y:S05]  /*4f50*/  @P0 BRA `(.L_x_102) ;  /* 0x0000000000580947 */ /* 0x000fea0003800000 */
[----:B------:R-:W1:Y:S02]  /*4f60*/  LDS R0, [UR8+0x18] ;  /* 0x00001808ff007984 */ /* 0x000e640008000800 */
[----:B-1----:R-:W-:-:S04]  /*4f70*/  LOP3.LUT R0, R0, UR4, RZ, 0xc0, !PT ;  /* 0x0000000400007c12 */ /* 0x002fc8000f8ec0ff */
[----:B------:R-:W-:-:S13]  /*4f80*/  ISETP.NE.AND P0, PT, R0, UR4, PT ;  /* 0x0000000400007c0c */ /* 0x000fda000bf05270 */
[----:B------:R-:W-:Y:S05]  /*4f90*/  @P0 BRA `(.L_x_103) ;  /* 0x00000000003c0947 */ /* 0x000fea0003800000 */
[----:B------:R-:W1:Y:S01]  /*4fa0*/  S2R R2, SR_LANEID ;  /* 0x0000000000027919 */ /* 0x000e620000000000 */
[----:B------:R-:W-:-:S06]  /*4fb0*/  ULOP3.LUT UR5, URZ, UR5, URZ, 0x33, !UPT ;  /* 0x00000005ff057292 */ /* 0x000fcc000f8e33ff */
[----:B------:R-:W-:-:S04]  /*4fc0*/  IMAD.U32 R0, RZ, RZ, UR5 ;  /* 0x00000005ff007e24 */ /* 0x000fc8000f8e00ff */
[----:B------:R2:W4:Y:S02]  /*4fd0*/  REDUX UR7, R0 ;  /* 0x00000000000773c4 */ /* 0x0005240000000000 */
[----:B------:R1:W-:Y:S01]  /*4fe0*/  UTCATOMSWS.AND URZ, UR5 ;  /* 0x0000000500ff79e3 */ /* 0x0003e20008000000 */
[----:B--2---:R-:W-:Y:S01]  /*4ff0*/  LOP3.LUT R0, RZ, UR4, RZ, 0x33, !PT ;  /* 0x00000004ff007c12 */ /* 0x004fe2000f8e33ff */
[----:B------:R-:W-:Y:S02]  /*5000*/  VOTEU.ANY UR4, UPT, PT ;  /* 0x0000000000047886 */ /* 0x000fe400038e0100 */
[----:B------:R-:W-:Y:S02]  /*5010*/  UFLO.U32 UR4, UR4 ;  /* 0x00000004000472bd */ /* 0x000fe400080e0000 */
[----:B------:R-:W2:Y:S04]  /*5020*/  REDUX UR6, R0 ;  /* 0x00000000000673c4 */ /* 0x000ea80000000000 */
[----:B-1----:R-:W-:-:S02]  /*5030*/  ISETP.EQ.U32.AND P0, PT, R2, UR4, PT ;  /* 0x0000000402007c0c */ /* 0x002fc4000bf02070 */
[----:B----4-:R-:W-:-:S11]  /*5040*/  MOV R2, UR7 ;  /* 0x0000000700027c02 */ /* 0x010fd60008000f00 */
[----:B------:R1:W-:Y:S01]  /*5050*/  @P0 ATOMS.AND RZ, [UR8+0x14], R2 ;  /* 0x00001402ffff098c */ /* 0x0003e2000a800008 */
[----:B--2---:R-:W-:-:S05]  /*5060*/  IMAD.U32 R0, RZ, RZ, UR6 ;  /* 0x00000006ff007e24 */ /* 0x004fca000f8e00ff */
[----:B------:R1:W-:Y:S01]  /*5070*/  @P0 ATOMS.AND RZ, [UR8+0x18], R0 ;  /* 0x00001800ffff098c */ /* 0x0003e2000a800008 */
[----:B------:R-:W-:Y:S05]  /*5080*/  BRA `(.L_x_104) ;  /* 0x0000000000147947 */ /* 0x000fea0003800000 */
.L_x_103:
[----:B------:R-:W-:Y:S02]  /*5090*/  MOV R2, 0x50b0 ;  /* 0x000050b000027802 */ /* 0x000fe40000000f00 */
[----:B---3-5:R-:W-:Y:S05]  /*50a0*/  CALL.REL.NOINC `($__internal_0_$__cuda_sm10x_tcgen05_guardrail_trap_col_being_dealloced_not_returned_by_alloc) ;  /* 0x0000005000287944 */ /* 0x028fea0003c00000 */
[----:B------:R-:W-:Y:S05]  /*50b0*/  BRA `(.L_x_104) ;  /* 0x0000000000087947 */ /* 0x000fea0003800000 */
.L_x_102:
[----:B------:R-:W-:Y:S02]  /*50c0*/  MOV R2, 0x50e0 ;  /* 0x000050e000027802 */ /* 0x000fe40000000f00 */
[----:B---3-5:R-:W-:Y:S05]  /*50d0*/  CALL.REL.NOINC `($__internal_2_$__cuda_sm10x_tcgen05_guardrail_trap_unallocated_columns_being_dealloced) ;  /* 0x0000005000347944 */ /* 0x028fea0003c00000 */
.L_x_104:
[----:B------:R-:W-:Y:S01]  /*50e0*/  NOP ;  /* 0x0000000000007918 */ /* 0x000fe20000000000 */
[----:B------:R-:W-:Y:S05]  /*50f0*/  EXIT ;  /* 0x000000000000794d */ /* 0x000fea0003800000 */
.L_x_86:
[----:B------:R-:W-:-:S09]  /*5100*/  UISETP.NE.OR UP0, UPT, UR18, 0x3, !UP3 ;  /* 0x000000031200788c */ /* 0x000fd2000df05670 */
[----:B------:R-:W-:Y:S05]  /*5110*/  BRA.U UP0, `(.L_x_105) ;  /* 0x0000000d00ac7547 */ /* 0x000fea000b800000 */
[----:B------:R-:W2:Y:S01]  /*5120*/  LDCU.64 UR4, c[0x0][0x888] ;  /* 0x00011100ff0477ac */ /* 0x000ea20008000a00 */
[----:B------:R-:W3:Y:S01]  /*5130*/  LDC.64 R12, c[0x0][0x348] ;  /* 0x0000d200ff0c7b82 */ /* 0x000ee20000000a00 */
[----:B------:R-:W-:Y:S02]  /*5140*/  HFMA2 R9, -RZ, RZ, 0, 0 ;  /* 0x00000000ff097431 */ /* 0x000fe400000001ff */
[----:B------:R-:W-:Y:S01]  /*5150*/  IMAD.MOV.U32 R11, RZ, RZ, 0x1 ;  /* 0x00000001ff0b7424 */ /* 0x000fe200078e00ff */
[----:B------:R-:W4:Y:S01]  /*5160*/  LDCU UR31, c[0x0][0x370] ;  /* 0x00006e00ff1f77ac */ /* 0x000f220008000800 */
[----:B------:R-:W-:Y:S01]  /*5170*/  IMAD.MOV.U32 R10, RZ, RZ, RZ ;  /* 0x000000ffff0a7224 */ /* 0x000fe200078e00ff */
[----:B------:R-:W-:Y:S01]  /*5180*/  MOV R3, 0x1000 ;  /* 0x0000100000037802 */ /* 0x000fe20000000f00 */
[----:B------:R-:W4:Y:S01]  /*5190*/  LDCU.128 UR32, c[0x0][0xb10] ;  /* 0x00016200ff2077ac */ /* 0x000f220008000c00 */
[----:B------:R-:W1:Y:S01]  /*51a0*/  LDCU UR30, c[0x0][0x374] ;  /* 0x00006e80ff1e77ac */ /* 0x000e620008000800 */
[----:B------:R-:W1:Y:S01]  /*51b0*/  LDCU.64 UR28, c[0x0][0x890] ;  /* 0x00011200ff1c77ac */ /* 0x000e620008000a00 */
[----:B------:R-:W1:Y:S01]  /*51c0*/  LDCU UR15, c[0x0][0xb0c] ;  /* 0x00016180ff0f77ac */ /* 0x000e620008000800 */
[----:B--2---:R-:W-:Y:S01]  /*51d0*/  UISETP.NE.U32.AND UP0, UPT, UR4, URZ, UPT ;  /* 0x000000ff0400728c */ /* 0x004fe2000bf05070 */
[----:B------:R-:W2:Y:S01]  /*51e0*/  LDCU UR41, c[0x0][0xb20] ;  /* 0x00016400ff2977ac */ /* 0x000ea20008000800 */
[----:B------:R-:W2:Y:S01]  /*51f0*/  LDCU UR4, c[0x0][0xb30] ;  /* 0x00016600ff0477ac */ /* 0x000ea20008000800 */
[----:B------:R-:W-:Y:S01]  /*5200*/  UMOV UR21, 0x400 ;  /* 0x0000040000157882 */ /* 0x000fe20000000000 */
[----:B----4-:R-:W-:-:S02]  /*5210*/  UIMAD.WIDE.U32 UR6, UR31, UR32, URZ ;  /* 0x000000201f0672a5 */ /* 0x010fc4000f8e00ff */
[----:B-1----:R-:W-:Y:S02]  /*5220*/  UIMAD.WIDE.U32 UR8, UR30, UR35, URZ ;  /* 0x000000231e0872a5 */ /* 0x002fe4000f8e00ff */
[----:B------:R-:W-:Y:S02]  /*5230*/  ULEA UR21, UR45, UR21, 0x18 ;  /* 0x000000152d157291 */ /* 0x000fe4000f8ec0ff */
[----:B------:R-:W-:Y:S02]  /*5240*/  UISETP.NE.U32.AND UP6, UPT, UR28, URZ, UPT ;  /* 0x000000ff1c00728c */ /* 0x000fe4000bfc5070 */
[----:B------:R-:W-:Y:S02]  /*5250*/  UIADD3 UR38, UPT, UPT, UR21, 0x228, URZ ;  /* 0x0000022815267890 */ /* 0x000fe4000fffe0ff */
[----:B------:R-:W-:Y:S02]  /*5260*/  UISETP.NE.AND.EX UP5, UPT, UR5, URZ, UPT, UP0 ;  /* 0x000000ff0500728c */ /* 0x000fe4000bfa5300 */
[----:B------:R-:W-:Y:S01]  /*5270*/  UISETP.NE.AND UP0, UPT, UR42, 0x1, UPT ;  /* 0x000000012a00788c */ /* 0x000fe2000bf05270 */
[----:B------:R-:W-:Y:S01]  /*5280*/  UMOV UR6, UR7 ;  /* 0x0000000700067c82 */ /* 0x000fe20008000000 */
[----:B------:R-:W-:Y:S01]  /*5290*/  UMOV UR39, UR9 ;  /* 0x0000000900277c82 */ /* 0x000fe20008000000 */
[----:B------:R-:W-:-:S02]  /*52a0*/  USEL UR37, URZ, 0x1, UP4 ;  /* 0x00000001ff257887 */ /* 0x000fc4000a000000 */
[----:B------:R-:W-:Y:S02]  /*52b0*/  UISETP.NE.AND UP0, UPT, UR15, 0x1, UPT ;  /* 0x000000010f00788c */ /* 0x000fe4000bf05270 */
[----:B------:R-:W-:Y:S02]  /*52c0*/  UPLOP3.LUT UP4, UPT, UPT, UPT, UPT, 0x40, 0x4 ;  /* 0x000000000004789c */ /* 0x000fe40003f8e870 */
[----:B------:R-:W-:Y:S01]  /*52d0*/  UISETP.GE.AND UP2, UPT, UR42, 0x1, UPT ;  /* 0x000000012a00788c */ /* 0x000fe2000bf46270 */
[----:B------:R-:W1:Y:S01]  /*52e0*/  LDCU.64 UR22, c[0x0][0xb28] ;  /* 0x00016500ff1677ac */ /* 0x000e620008000a00 */
[----:B------:R-:W-:Y:S02]  /*52f0*/  UISETP.NE.AND.EX UP6, UPT, UR29, URZ, UPT, UP6 ;  /* 0x000000ff1d00728c */ /* 0x000fe4000bfc5360 */
[----:B------:R-:W-:Y:S02]  /*5300*/  UIADD3 UR17, UPT, UPT, UR21, 0x220, URZ ;  /* 0x0000022015117890 */ /* 0x000fe4000fffe0ff */
[----:B------:R-:W-:-:S02]  /*5310*/  UPRMT UR38, UR45, 0x654, UR38 ;  /* 0x000006542d267896 */ /* 0x000fc40008000026 */
[----:B------:R-:W-:Y:S02]  /*5320*/  USHF.R.U32.HI UR40, URZ, UR33, UR6 ;  /* 0x00000021ff287299 */ /* 0x000fe40008011606 */
[----:B--2---:R-:W-:Y:S02]  /*5330*/  USHF.R.U32.HI UR39, URZ, UR41, UR39 ;  /* 0x00000029ff277299 */ /* 0x004fe40008011627 */
[----:B------:R-:W-:Y:S02]  /*5340*/  UISETP.NE.AND UP0, UPT, UR34, 0x1, UPT ;  /* 0x000000012200788c */ /* 0x000fe4000bf05270 */
[----:B---3--:R-:W-:-:S11]  /*5350*/  UISETP.NE.AND UP3, UPT, UR4, 0x1, UPT ;  /* 0x000000010400788c */ /* 0x008fd6000bf65270 */
.L_x_114:
[C---:B------:R-:W-:Y:S02]  /*5360*/  LEA R8, R10.reuse, UR21, 0x3 ;  /* 0x000000150a087c11 */ /* 0x040fe4000f8e18ff */
[----:B------:R-:W-:Y:S02]  /*5370*/  SHF.L.U32 R0, R9, 0x1f, RZ ;  /* 0x0000001f09007819 */ /* 0x000fe400000006ff */
[----:B------:R-:W-:Y:S02]  /*5380*/  LEA R4, R10, UR21, 0x4 ;  /* 0x000000150a047c11 */ /* 0x000fe4000f8e20ff */
[----:B--2---:R-:W2:Y:S02]  /*5390*/  SYNCS.PHASECHK.TRANS64.TRYWAIT P0, [R8+URZ+0x250], R0 ;  /* 0x00025000080075a7 */ /* 0x004ea400080011ff */
[----:B--2---:R-:W-:Y:S05]  /*53a0*/  @!P0 BRA `(.L_x_106) ;  /* 0x0000004800a48947 */ /* 0x004fea0003800000 */
.L_x_230:
[----:B------:R-:W3:Y:S01]  /*53b0*/  LDS.128 R4, [R4+0x2e0] ;  /* 0x0002e00004047984 */ /* 0x000ee20000000c00 */
[----:B------:R-:W-:Y:S01]  /*53c0*/  UISETP.GE.AND UP0, UPT, UR42, 0x1, UPT ;  /* 0x000000012a00788c */ /* 0x000fe2000bf06270 */
[----:B------:R-:W-:Y:S01]  /*53d0*/  @!PT LDS RZ, [RZ] ;  /* 0x00000000fffff984 */ /* 0x000fe20000000800 */
[----:B------:R-:W-:Y:S01]  /*53e0*/  @!PT LDS RZ, [RZ] ;  /* 0x00000000fffff984 */ /* 0x000fe20000000800 */
[----:B------:R-:W-:Y:S01]  /*53f0*/  @!PT LDS RZ, [RZ] ;  /* 0x00000000fffff984 */ /* 0x000fe20000000800 */
[----:B------:R-:W-:Y:S01]  /*5400*/  @!PT LDS RZ, [RZ] ;  /* 0x00000000fffff984 */ /* 0x000fe20000000800 */
[----:B------:R4:W-:Y:S06]  /*5410*/  MEMBAR.ALL.CTA ;  /* 0x0000000000007992 */ /* 0x0009ec0000008000 */
[----:B----4-:R-:W4:Y:S01]  /*5420*/  FENCE.VIEW.ASYNC.S ;  /* 0x00000000000073c6 */ /* 0x010f220000000000 */
[----:B---3--:R-:W-:Y:S11]  /*5430*/  LOP3.LUT P0, RZ, R6, 0x1, RZ, 0xc0, !PT ;  /* 0x0000000106ff7812 */ /* 0x008ff6000780c0ff */
[----:B------:R-:W-:Y:S02]  /*5440*/  @!UPT UIADD3 URZ, UPT, UPT, URZ, URZ, URZ ;  /* 0x000000fffffff290 */ /* 0x000fe4000fffe0ff */
[----:B----4-:R-:W-:Y:S01]  /*5450*/  VOTEU.ANY UP2, P0 ;  /* 0x0000000000ff7886 */ /* 0x010fe20000040100 */
[----:B------:R-:W-:Y:S11]  /*5460*/  PLOP3.LUT P0, PT, PT, PT, UP2, 0x80, 0x8 ;  /* 0x000000000008781c */ /* 0x000ff60003f0f028 */
[----:B------:R-:W-:Y:S02]  /*5470*/  @!UPT UIADD3 URZ, UPT, UPT, URZ, URZ, URZ ;  /* 0x000000fffffff290 */ /* 0x000fe4000fffe0ff */
[----:B--2---:R-:W-:Y:S02]  /*5480*/  @P0 SHF.R.U32.HI R0, RZ, 0x10, R5 ;  /* 0x00000010ff000819 */ /* 0x004fe40000011605 */
[----:B------:R-:W-:Y:S02]  /*5490*/  @P0 MOV R2, R4 ;  /* 0x0000000400020202 */ /* 0x000fe40000000f00 */
[----:B------:R-:W-:Y:S01]  /*54a0*/  @P0 R2UR UR4, R0 ;  /* 0x00000000000402ca */ /* 0x000fe200000e0000 */
[----:B------:R-:W-:Y:S01]  /*54b0*/  VIADD R0, R8, 0x260 ;  /* 0x0000026008007836 */ /* 0x000fe20000000000 */
[----:B------:R-:W-:Y:S02]  /*54c0*/  @P0 LOP3.LUT R4, R5, 0xffff, RZ, 0xc0, !PT ;  /* 0x0000ffff05040812 */ /* 0x000fe400078ec0ff */
[----:B------:R-:W-:Y:S02]  /*54d0*/  @P0 R2UR UR6, R2 ;  /* 0x00000000020602ca */ /* 0x000fe400000e0000 */
[----:B------:R-:W-:Y:S02]  /*54e0*/  PRMT R0, RZ, 0x654, R0 ;  /* 0x00000654ff007816 */ /* 0x000fe40000000000 */
[----:B------:R-:W-:Y:S02]  /*54f0*/  @P0 R2UR UR5, R4 ;  /* 0x00000000040502ca */ /* 0x000fe400000e0000 */
[----:B------:R2:W-:Y:S03]  /*5500*/  SYNCS.ARRIVE.TRANS64.RED.A1T0 RZ, [R0+URZ], RZ ;  /* 0x000000ff00ff79a7 */ /* 0x0005e600081004ff */
[----:B------:R-:W-:Y:S04]  /*5510*/  @UP2 UMOV UR27, UR4 ;  /* 0x00000004001b2c82 */ /* 0x000fe80008000000 */
[----:B------:R-:W-:Y:S04]  /*5520*/  @UP2 UMOV UR14, UR6 ;  /* 0x00000006000e2c82 */ /* 0x000fe80008000000 */
[----:B------:R-:W-:Y:S01]  /*5530*/  @UP2 UMOV UR13, UR5 ;  /* 0x00000005000d2c82 */ /* 0x000fe20008000000 */
[----:B------:R-:W-:Y:S05]  /*5540*/  BRA.U !UP0, `(.L_x_107) ;  /* 0x0000000108c07547 */ /* 0x000fea000b800000 */
[----:B------:R-:W-:Y:S02]  /*5550*/  UIMAD.WIDE.U32 UR8, UR13, UR35, URZ ;  /* 0x000000230d0872a5 */ /* 0x000fe4000f8e00ff */
[----:B------:R-:W-:Y:S02]  /*5560*/  UP2UR UR12, UPR, URZ, 0x4 ;  /* 0x00000004ff0c7883 */ /* 0x000fe40008000000 */
[----:B------:R-:W-:Y:S02]  /*5570*/  UISETP.NE.AND UP2, UPT, UR34, 0x1, UPT ;  /* 0x000000012200788c */ /* 0x000fe4000bf45270 */
[----:B------:R-:W-:Y:S02]  /*5580*/  UIMAD.WIDE.U32 UR10, UR14, UR32, URZ ;  /* 0x000000200e0a72a5 */ /* 0x000fe4000f8e00ff */
[----:B------:R-:W-:Y:S02]  /*5590*/  USEL UR4, UR30, UR39, !UP2 ;  /* 0x000000271e047287 */ /* 0x000fe4000d000000 */
[----:B------:R-:W-:Y:S02]  /*55a0*/  UISETP.NE.AND UP0, UPT, UR15, 0x1, UPT ;  /* 0x000000010f00788c */ /* 0x000fe4000bf05270 */
[----:B------:R-:W-:Y:S02]  /*55b0*/  UP2UR UR16, UPR, URZ, 0x2 ;  /* 0x00000002ff107883 */ /* 0x000fe40008000000 */
[----:B------:R-:W-:Y:S02]  /*55c0*/  UISETP.NE.AND UP1, UPT, UR42, 0x1, UPT ;  /* 0x000000012a00788c */ /* 0x000fe4000bf25270 */
[----:B-1----:R-:W-:Y:S02]  /*55d0*/  UIMAD.WIDE.U32 UR18, UR4, UR22, URZ ;  /* 0x00000016041272a5 */ /* 0x002fe4000f8e00ff */
[----:B------:R-:W-:Y:S01]  /*55e0*/  USEL UR7, UR31, UR40, !UP0 ;  /* 0x000000281f077287 */ /* 0x000fe2000c000000 */
[----:B------:R-:W-:Y:S02]  /*55f0*/  UMOV UR5, UR9 ;  /* 0x0000000900057c82 */ /* 0x000fe40008000000 */
[----:B------:R-:W-:Y:S02]  /*5600*/  USHF.R.U32.HI UR6, URZ, UR41, UR5 ;  /* 0x00000029ff067299 */ /* 0x000fe40008011605 */
[----:B------:R-:W-:Y:S02]  /*5610*/  UIMAD.WIDE.U32 UR24, UR7, UR22, URZ ;  /* 0x00000016071872a5 */ /* 0x000fe4000f8e00ff */
[----:B------:R-:W-:Y:S02]  /*5620*/  USEL UR6, UR13, UR6, !UP2 ;  /* 0x000000060d067287 */ /* 0x000fe4000d000000 */
[----:B------:R-:W-:Y:S01]  /*5630*/  UISETP.NE.AND UP2, UPT, UR12, URZ, UPT ;  /* 0x000000ff0c00728c */ /* 0x000fe2000bf45270 */
[----:B------:R-:W-:Y:S01]  /*5640*/  UMOV UR5, UR11 ;  /* 0x0000000b00057c82 */ /* 0x000fe20008000000 */
[----:B------:R-:W-:Y:S02]  /*5650*/  UIMAD.WIDE.U32 UR10, UR6, UR22, URZ ;  /* 0x00000016060a72a5 */ /* 0x000fe4000f8e00ff */
[----:B------:R-:W-:Y:S03]  /*5660*/  USHF.R.U32.HI UR8, URZ, UR33, UR5 ;  /* 0x00000021ff087299 */ /* 0x000fe60008011605 */
[----:B------:R-:W-:Y:S02]  /*5670*/  UMOV UR5, UR19 ;  /* 0x0000001300057c82 */ /* 0x000fe40008000000 */
[----:B------:R-:W-:Y:S03]  /*5680*/  @UP1 USHF.R.U32.HI UR4, URZ, UR23, UR5 ;  /* 0x00000017ff041299 */ /* 0x000fe60008011605 */
[----:B------:R-:W-:Y:S01]  /*5690*/  UMOV UR5, UR25 ;  /* 0x0000001900057c82 */ /* 0x000fe20008000000 */
[----:B------:R-:W-:Y:S02]  /*56a0*/  UIMAD UR4, UR42, UR4, URZ ;  /* 0x000000042a0472a4 */ /* 0x000fe4000f8e02ff */
[----:B------:R-:W-:Y:S02]  /*56b0*/  @UP1 USHF.R.U32.HI UR7, URZ, UR23, UR5 ;  /* 0x00000017ff071299 */ /* 0x000fe40008011605 */
[----:B------:R-:W-:Y:S02]  /*56c0*/  USEL UR5, UR14, UR8, !UP0 ;  /* 0x000000080e057287 */ /* 0x000fe4000c000000 */
[----:B------:R-:W-:Y:S02]  /*56d0*/  UIMAD UR8, UR42, UR7, URZ ;  /* 0x000000072a0872a4 */ /* 0x000fe4000f8e02ff */
[----:B------:R-:W-:Y:S03]  /*56e0*/  UISETP.GE.AND UP0, UPT, UR6, UR4, UPT ;  /* 0x000000040600728c */ /* 0x000fe6000bf06270 */
[----:B------:R-:W-:Y:S01]  /*56f0*/  UMOV UR4, UR11 ;  /* 0x0000000b00047c82 */ /* 0x000fe20008000000 */
[----:B------:R-:W-:Y:S02]  /*5700*/  UISETP.GE.OR UP0, UPT, UR5, UR8, UP0 ;  /* 0x000000080500728c */ /* 0x000fe40008706670 */
[----:B------:R-:W-:Y:S02]  /*5710*/  USHF.R.U32.HI UR4, URZ, UR23, UR4 ;  /* 0x00000017ff047299 */ /* 0x000fe40008011604 */
[----:B------:R-:W-:Y:S02]  /*5720*/  UIMAD.WIDE.U32 UR8, UR5, UR22, URZ ;  /* 0x00000016050872a5 */ /* 0x000fe4000f8e00ff */
[----:B------:R-:W-:Y:S04]  /*5730*/  USEL UR10, UR6, UR4, !UP1 ;  /* 0x00000004060a7287 */ /* 0x000fe8000c800000 */
[----:B------:R-:W-:Y:S01]  /*5740*/  UIADD3 UR11, UPT, UPT, -UR10, URZ, URZ ;  /* 0x000000ff0a0b7290 */ /* 0x000fe2000fffe1ff */
[----:B------:R-:W-:Y:S02]  /*5750*/  @!UP0 UMOV UR4, UR9 ;  /* 0x0000000900048c82 */ /* 0x000fe40008000000 */
[----:B------:R-:W-:Y:S02]  /*5760*/  @!UP0 USHF.R.U32.HI UR4, URZ, UR23, UR4 ;  /* 0x00000017ff048299 */ /* 0x000fe40008011604 */
[----:B------:R-:W-:Y:S02]  /*5770*/  UIMAD UR8, UR42, UR11, UR6 ;  /* 0x0000000b2a0872a4 */ /* 0x000fe4000f8e0206 */
[----:B------:R-:W-:Y:S02]  /*5780*/  @!UP0 USEL UR4, UR5, UR4, !UP1 ;  /* 0x0000000405048287 */ /* 0x000fe4000c800000 */
[----:B------:R-:W-:Y:S02]  /*5790*/  UISETP.NE.AND UP1, UPT, UR16, URZ, UPT ;  /* 0x000000ff1000728c */ /* 0x000fe4000bf25270 */
[----:B------:R-:W-:Y:S02]  /*57a0*/  @!UP0 UIMAD UR8, UR7, UR8, UR4 ;  /* 0x00000008070882a4 */ /* 0x000fe4000f8e0204 */
[----:B------:R-:W-:Y:S02]  /*57b0*/  @!UP0 UIADD3 UR9, UPT, UPT, UR10, -UR4, URZ ;  /* 0x800000040a098290 */ /* 0x000fe4000fffe0ff */
[----:B------:R-:W-:Y:S02]  /*57c0*/  UIADD3 UR4, UPT, UPT, -UR5, URZ, URZ ;  /* 0x000000ff05047290 */ /* 0x000fe4000fffe1ff */
[----:B------:R-:W-:Y:S02]  /*57d0*/  UIADD3 UR7, UPT, UPT, -UR6, URZ, URZ ;  /* 0x000000ff06077290 */ /* 0x000fe4000fffe1ff */
[----:B------:R-:W-:Y:S02]  /*57e0*/  @!UP0 UIMAD UR6, UR9, UR42, UR5 ;  /* 0x0000002a090682a4 */ /* 0x000fe4000f8e0205 */
[----:B------:R-:W-:Y:S02]  /*57f0*/  UIMAD UR14, UR15, UR4, UR14 ;  /* 0x000000040f0e72a4 */ /* 0x000fe4000f8e020e */
[----:B------:R-:W-:Y:S01]  /*5800*/  UIMAD UR13, UR34, UR7, UR13 ;  /* 0x00000007220d72a4 */ /* 0x000fe2000f8e020d */
[----:B------:R-:W-:Y:S02]  /*5810*/  @!UP0 UMOV UR5, UR8 ;  /* 0x0000000800058c82 */ /* 0x000fe40008000000 */
[----:B------:R-:W-:Y:S02]  /*5820*/  UIMAD UR14, UR5, UR15, UR14 ;  /* 0x0000000f050e72a4 */ /* 0x000fe4000f8e020e */
[----:B------:R-:W-:Y:S11]  /*5830*/  UIMAD UR13, UR6, UR34, UR13 ;  /* 0x00000022060d72a4 */ /* 0x000ff6000f8e020d */
[----:B------:R-:W-:Y:S01]  /*5840*/  @!UPT UIADD3 URZ, UPT, UPT, URZ, URZ, URZ ;  /* 0x000000fffffff290 */ /* 0x000fe2000fffe0ff */
.L_x_107:
[----:B------:R-:W3:Y:S01]  /*5850*/  @!UP3 LDCU.128 UR8, c[0x0][0xb10] ;  /* 0x00016200ff08b7ac */ /* 0x000ee20008000c00 */
[----:B------:R-:W-:Y:S02]  /*5860*/  ISETP.NE.U32.AND P0, PT, RZ, UR28, PT ;  /* 0x0000001cff007c0c */ /* 0x000fe4000bf05070 */
[----:B------:R-:W-:Y:S02]  /*5870*/  SHF.L.U32 R4, R11, 0x1f, RZ ;  /* 0x0000001f0b047819 */ /* 0x000fe400000006ff */
[----:B------:R-:W-:Y:S01]  /*5880*/  ISETP.NE.AND.EX P0, PT, RZ, UR29, PT, P0 ;  /* 0x0000001dff007c0c */ /* 0x000fe2000bf05300 */
[----:B------:R-:W4:Y:S01]  /*5890*/  @!UP3 LDCU UR5, c[0x0][0xb0c] ;  /* 0x00016180ff05b7ac */ /* 0x000f220008000800 */
[----:B------:R-:W-:Y:S02]  /*58a0*/  USHF.L.U32 UR19, UR20, 0x6, URZ ;  /* 0x0000000614137899 */ /* 0x000fe400080006ff */
[----:B------:R-:W-:Y:S02]  /*58b0*/  USHF.L.U32 UR18, UR26, 0x7, URZ ;  /* 0x000000071a127899 */ /* 0x000fe400080006ff */
[----:B---3--:R-:W-:Y:S07]  /*58c0*/  UIMAD.WIDE.U32 UR6, UR14, UR8, URZ ;  /* 0x000000080e0672a5 */ /* 0x008fee000f8e00ff */
[----:B------:R-:W-:Y:S01]  /*58d0*/  @!UP3 UMOV UR4, UR7 ;  /* 0x000000070004bc82 */ /* 0x000fe20008000000 */
[----:B----4-:R-:W-:Y:S02]  /*58e0*/  @!UP3 UISETP.NE.AND UP0, UPT, UR5, 0x1, UPT ;  /* 0x000000010500b88c */ /* 0x010fe4000bf05270 */
[----:B------:R-:W-:Y:S02]  /*58f0*/  @!UP3 USHF.R.U32.HI UR4, URZ, UR9, UR4 ;  /* 0x00000009ff04b299 */ /* 0x000fe40008011604 */
[----:B------:R-:W-:Y:S02]  /*5900*/  UIMAD.WIDE.U32 UR6, UR13, UR11, URZ ;  /* 0x0000000b0d0672a5 */ /* 0x000fe4000f8e00ff */
[----:B------:R-:W-:Y:S02]  /*5910*/  @!UP3 USEL UR8, UR14, UR4, !UP0 ;  /* 0x000000040e08b287 */ /* 0x000fe4000c000000 */
[----:B------:R-:W-:Y:S03]  /*5920*/  @!UP3 UISETP.NE.AND UP0, UPT, UR10, 0x1, UPT ;  /* 0x000000010a00b88c */ /* 0x000fe6000bf05270 */
[----:B------:R-:W-:Y:S02]  /*5930*/  @!UP3 UMOV UR6, UR7 ;  /* 0x000000070006bc82 */ /* 0x000fe40008000000 */
[----:B------:R-:W3:Y:S02]  /*5940*/  @!UP3 LDCU UR4, c[0x0][0xb20] ;  /* 0x00016400ff04b7ac */ /* 0x000ee40008000800 */
[----:B---3--:R-:W-:Y:S04]  /*5950*/  @!UP3 USHF.R.U32.HI UR6, URZ, UR4, UR6 ;  /* 0x00000004ff06b299 */ /* 0x008fe80008011606 */
[----:B------:R-:W-:Y:S04]  /*5960*/  @!UP3 USEL UR6, UR13, UR6, !UP0 ;  /* 0x000000060d06b287 */ /* 0x000fe8000c000000 */
[----:B------:R-:W-:Y:S02]  /*5970*/  @!UP3 UIADD3 UR4, UPT, UPT, -UR8, UR6, URZ ;  /* 0x000000060804b290 */ /* 0x000fe4000fffe1ff */
[----:B------:R-:W-:Y:S02]  /*5980*/  @!UP3 UIADD3 UR6, UPT, UPT, UR8, -UR6, URZ ;  /* 0x800000060806b290 */ /* 0x000fe4000fffe0ff */
[----:B------:R-:W-:Y:S02]  /*5990*/  @!UP3 UIMAD UR14, UR4, UR5, UR14 ;  /* 0x00000005040eb2a4 */ /* 0x000fe4000f8e020e */
[----:B------:R-:W-:Y:S01]  /*59a0*/  @!UP3 UIMAD UR13, UR6, UR10, UR13 ;  /* 0x0000000a060db2a4 */ /* 0x000fe2000f8e020d */
[----:B------:R-:W-:Y:S11]  /*59b0*/  BRA.U UP4, `(.L_x_108) ;  /* 0x0000000104107547 */ /* 0x000ff6000b800000 */
[----:B------:R-:W-:Y:S04]  /*59c0*/  MOV R2, UR37 ;  /* 0x0000002500027c02 */ /* 0x000fe80008000f00 */
[----:B------:R-:W-:Y:S04]  /*59d0*/  SHF.L.U32 R2, R2, 0x1f, RZ ;  /* 0x0000001f02027819 */ /* 0x000fe800000006ff */
[----:B------:R-:W3:Y:S02]  /*59e0*/  SYNCS.PHASECHK.TRANS64.TRYWAIT P1, [UR21+0x248], R2 ;  /* 0x00024802ff0075a7 */ /* 0x000ee40008021115 */
[----:B---3--:R-:W-:Y:S05]  /*59f0*/  @!P1 BRA `(.L_x_109) ;  /* 0x0000004400249947 */ /* 0x008fea0003800000 */
.L_x_108:
[----:B------:R-:W-:Y:S05]  /*5a00*/  BRA.U !UP6, `(.L_x_110) ;  /* 0x000000010e387547 */ /* 0x000fea000b800000 */
[----:B------:R-:W-:Y:S01]  /*5a10*/  UPLOP3.LUT UP1, UPT, UPT, UPT, UP5, 0x80, 0x8 ;  /* 0x000000000008789c */ /* 0x000fe20003f2f050 */
[----:B--2---:R-:W-:Y:S01]  /*5a20*/  HFMA2 R0, -RZ, RZ, 0, 5.9604644775390625e-08 ;  /* 0x00000001ff007431 */ /* 0x004fe200000001ff */
[----:B------:R-:W2:Y:S01]  /*5a30*/  LDCU.64 UR8, c[0x0][0x358] ;  /* 0x00006b00ff0877ac */ /* 0x000ea20008000a00 */
[----:B------:R-:W-:Y:S03]  /*5a40*/  IMAD.MOV.U32 R74, RZ, RZ, 0x1 ;  /* 0x00000001ff4a7424 */ /* 0x000fe600078e00ff */
[----:B------:R-:W-:Y:S05]  /*5a50*/  PLOP3.LUT P1, PT, PT, PT, UP1, 0x80, 0x8 ;  /* 0x000000000008781c */ /* 0x000fea0003f2f018 */
[----:B------:R-:W3:Y:S01]  /*5a60*/  @UP1 LDCU.64 UR4, c[0x0][0x888] ;  /* 0x00011100ff0417ac */ /* 0x000ee20008000a00 */
[----:B------:R-:W-:Y:S07]  /*5a70*/  @UP1 UIMAD UR6, UR36, UR28, URZ ;  /* 0x0000001c240612a4 */ /* 0x000fee000f8e02ff */
[----:B------:R-:W-:Y:S01]  /*5a80*/  @!P1 PRMT R74, R0, 0x7610, R74 ;  /* 0x00007610004a9816 */ /* 0x000fe2000000004a */
[----:B---3--:R-:W-:Y:S06]  /*5a90*/  @UP1 UIMAD.WIDE UR4, UR6, 0x4, UR4 ;  /* 0x00000004060418a5 */ /* 0x008fec000f8e0204 */
[----:B-----5:R-:W-:Y:S01]  /*5aa0*/  IMAD.U32 R40, RZ, RZ, UR4 ;  /* 0x00000004ff287e24 */ /* 0x020fe2000f8e00ff */
[----:B------:R-:W-:Y:S04]  /*5ab0*/  MOV R41, UR5 ;  /* 0x0000000500297c02 */ /* 0x000fe80008000f00 */
[----:B------:R-:W3:Y:S01]  /*5ac0*/  @!UP1 LDCU UR4, c[0x0][0x880] ;  /* 0x00011000ff0497ac */ /* 0x000ee20008000800 */
[----:B--2---:R4:W5:Y:S02]  /*5ad0*/  @P1 LDG.E R40, desc[UR8][R40.64] ;  /* 0x0000000828281981 */ /* 0x004964000c1e1900 */
[----:B---34-:R-:W-:Y:S07]  /*5ae0*/  @!P1 IMAD.U32 R40, RZ, RZ, UR4 ;  /* 0x00000004ff289e24 */ /* 0x018fee000f8e00ff */
.L_x_110:
[----:B-----5:R-:W-:Y:S01]  /*5af0*/  @!P0 ISETP.EQ.AND P2, PT, R40, RZ, PT ;  /* 0x000000ff2800820c */ /* 0x020fe20003f42270 */
[----:B------:R-:W-:Y:S01]  /*5b00*/  @!UPT UIADD3 URZ, UPT, UPT, URZ, URZ, URZ ;  /* 0x000000fffffff290 */ /* 0x000fe2000fffe0ff */
[----:B------:R-:W-:Y:S11]  /*5b10*/  @!P0 BRA `(.L_x_111) ;  /* 0x0000000000148947 */ /* 0x000ff60003800000 */
[----:B------:R-:W-:Y:S02]  /*5b20*/  LOP3.LUT P0, RZ, R74, 0xff, RZ, 0xc0, !PT ;  /* 0x000000ff4aff7812 */ /* 0x000fe4000780c0ff */
[----:B------:R-:W-:Y:S04]  /*5b30*/  PLOP3.LUT P2, PT, PT, PT, UP1, 0x80, 0x8 ;  /* 0x000000000008781c */ /* 0x000fe80003f4f018 */
[----:B------:R-:W-:Y:S07]  /*5b40*/  PLOP3.LUT P2, PT, P2, PT, PT, 0x8, 0x80 ;  /* 0x000000000080781c */ /* 0x000fee000174e170 */
[----:B------:R-:W-:Y:S11]  /*5b50*/  @P0 ISETP.EQ.AND P2, PT, R40, RZ, PT ;  /* 0x000000ff2800020c */ /* 0x000ff60003f42270 */
[----:B------:R-:W-:Y:S02]  /*5b60*/  @!UPT UIADD3 URZ, UPT, UPT, URZ, URZ, URZ ;  /* 0x000000fffffff290 */ /* 0x000fe4000fffe0ff */
.L_x_111:
[----:B------:R-:W3:Y:S01]  /*5b70*/  SYNCS.PHASECHK.TRANS64.TRYWAIT P0, [UR21+0x230], R4 ;  /* 0x00023004ff0075a7 */ /* 0x000ee20008001115 */
[----:B------:R-:W-:Y:S04]  /*5b80*/  ELECT P1, URZ, PT ;  /* 0x0000000000ff782f */ /* 0x000fe80003820000 */
[----:B------:R-:W-:Y:S01]  /*5b90*/  PLOP3.LUT P1, PT, P2, P1, PT, 0xf2, 0x2f ;  /* 0x00000000002f781c */ /* 0x000fe20001723e72 */
[----:B------:R-:W-:Y:S01]  /*5ba0*/  @!UPT UIADD3 URZ, UPT, UPT, URZ, URZ, URZ ;  /* 0x000000fffffff290 */ /* 0x000fe2000fffe0ff */
[----:B---3--:R-:W-:Y:S11]  /*5bb0*/  @!P0 BRA `(.L_x_112) ;  /* 0x0000004000cc8947 */ /* 0x008ff60003800000 */
.L_x_233:
[----:B--2---:R-:W-:Y:S01]  /*5bc0*/  @!P1 IADD3 R2, P0, PT, R12, 0x580, RZ ;  /* 0x000005800c029810 */ /* 0x004fe20007f1e0ff */
[----:B------:R-:W-:Y:S01]  /*5bd0*/  VOTEU.ALL UP0, P1 ;  /* 0x0000000000ff7886 */ /* 0x000fe20000800000 */
[----:B------:R-:W-:Y:S01]  /*5be0*/  UMOV UR6, 0x0 ;  /* 0x0000000000067882 */ /* 0x000fe20000000000 */
[----:B------:R-:W-:Y:S01]  /*5bf0*/  UMOV UR7, 0x10000000 ;  /* 0x1000000000077882 */ /* 0x000fe20000000000 */
[----:B------:R-:W-:Y:S01]  /*5c00*/  @!P1 R2UR UR5, R2 ;  /* 0x00000000020592ca */ /* 0x000fe200000e0000 */
[----:B------:R-:W-:Y:S01]  /*5c10*/  @!P1 IMAD.X R0, RZ, RZ, R13, P0 ;  /* 0x000000ffff009224 */ /* 0x000fe200000e060d */
[----:B------:R-:W-:Y:S01]  /*5c20*/  @!UP0 UIADD3 UR16, UPT, UPT, UR21, 0x400, URZ ;  /* 0x0000040015108890 */ /* 0x000fe2000fffe0ff */
[----:B------:R-:W-:Y:S01]  /*5c30*/  VIADD R10, R10, 0x1 ;  /* 0x000000010a0a7836 */ /* 0x000fe20000000000 */
[----:B------:R-:W-:Y:S01]  /*5c40*/  VOTEU.ALL UP0, P1 ;  /* 0x0000000000ff7886 */ /* 0x000fe20000800000 */
[----:B------:R-:W-:Y:S01]  /*5c50*/  UMOV UR20, UR36 ;  /* 0x0000002400147c82 */ /* 0x000fe20008000000 */
[----:B------:R-:W-:Y:S01]  /*5c60*/  @!P1 R2UR UR4, R0 ;  /* 0x00000000000492ca */ /* 0x000fe200000e0000 */
[----:B------:R-:W-:Y:S06]  /*5c70*/  @!P1 IMAD.MOV.U32 R0, RZ, RZ, 0x1000 ;  /* 0x00001000ff009424 */ /* 0x000fec00078e00ff */
[----:B------:R-:W-:Y:S06]  /*5c80*/  IMAD.U32 R6, RZ, RZ, UR5 ;  /* 0x00000005ff067e24 */ /* 0x000fec000f8e00ff */
[----:B------:R-:W-:Y:S01]  /*5c90*/  IMAD.U32 R7, RZ, RZ, UR4 ;  /* 0x00000004ff077e24 */ /* 0x000fe2000f8e00ff */
[----:B------:R-:W-:Y:S04]  /*5ca0*/  @!P1 R2UR UR4, R6 ;  /* 0x00000000060492ca */ /* 0x000fe800000e0000 */
[----:B------:R-:W-:Y:S11]  /*5cb0*/  @!P1 R2UR UR5, R7 ;  /* 0x00000000070592ca */ /* 0x000ff600000e0000 */
[----:B------:R-:W-:Y:S02]  /*5cc0*/  @!UPT UIADD3 URZ, UPT, UPT, URZ, URZ, URZ ;  /* 0x000000fffffff290 */ /* 0x000fe4000fffe0ff */
[----:B------:R2:W-:Y:S01]  /*5cd0*/  @!UP0 UTMALDG.3D [UR16], [UR4], desc[UR6] ;  /* 0x00000610040085b4 */ /* 0x0005e20008011000 */
[----:B------:R3:W-:Y:S01]  /*5ce0*/  @!P1 SYNCS.ARRIVE.TRANS64.RED.A0TR RZ, [UR21+0x220], R0 ;  /* 0x00022000ffff99a7 */ /* 0x0007e20008300415 */
[----:B--2---:R-:W-:Y:S09]  /*5cf0*/  UPRMT UR4, UR45, 0x654, UR17 ;  /* 0x000006542d047896 */ /* 0x004ff20008000011 */
[----:B------:R-:W-:Y:S01]  /*5d00*/  SYNCS.ARRIVE.TRANS64.RED.A1T0 RZ, [UR4], RZ ;  /* 0x000000ffffff79a7 */ /* 0x000fe20008100404 */
[----:B------:R-:W2:Y:S02]  /*5d10*/  SYNCS.PHASECHK.TRANS64.TRYWAIT P0, [UR21+0x238], R4 ;  /* 0x00023804ff0075a7 */ /* 0x000ea40008001115 */
[----:B--23--:R-:W-:Y:S05]  /*5d20*/  @!P0 BRA `(.L_x_113) ;  /* 0x0000004000888947 */ /* 0x00cfea0003800000 */
.L_x_235:
[----:B------:R-:W-:Y:S01]  /*5d30*/  @!P1 IADD3 R2, P0, PT, R12, 0x580, RZ ;  /* 0x000005800c029810 */ /* 0x000fe20007f1e0ff */
[----:B------:R-:W-:Y:S01]  /*5d40*/  VOTEU.ALL UP0, P1 ;  /* 0x0000000000ff7886 */ /* 0x000fe20000800000 */
[----:B------:R-:W-:Y:S01]  /*5d50*/  UMOV UR6, 0x0 ;  /* 0x0000000000067882 */ /* 0x000fe20000000000 */
[----:B------:R-:W-:Y:S01]  /*5d60*/  UMOV UR7, 0x10000000 ;  /* 0x1000000000077882 */ /* 0x000fe20000000000 */
[----:B------:R-:W-:Y:S01]  /*5d70*/  @!P1 R2UR UR5, R2 ;  /* 0x00000000020592ca */ /* 0x000fe200000e0000 */
[----:B--2---:R-:W-:Y:S01]  /*5d80*/  @!P1 IMAD.X R0, RZ, RZ, R13, P0 ;  /* 0x000000ffff009224 */ /* 0x004fe200000e060d */
[----:B------:R-:W-:Y:S01]  /*5d90*/  @!UP0 UIADD3 UR10, UPT, UPT, UR18, 0x40, URZ ;  /* 0x00000040120a8890 */ /* 0x000fe2000fffe0ff */
[----:B------:R-:W-:Y:S01]  /*5da0*/  R2UR UR16, R76 ;  /* 0x000000004c1072ca */ /* 0x000fe200000e0000 */
[----:B------:R-:W-:Y:S01]  /*5db0*/  @!UP0 UIADD3 UR8, UPT, UPT, UR21, 0x1400, URZ ;  /* 0x0000140015088890 */ /* 0x000fe2000fffe0ff */
[----:B------:R-:W-:Y:S01]  /*5dc0*/  ISETP.NE.AND P0, PT, R10, 0x2, PT ;  /* 0x000000020a00780c */ /* 0x000fe20003f05270 */
[----:B------:R-:W-:Y:S01]  /*5dd0*/  @!UP0 UIADD3 UR9, UPT, UPT, UR21, 0x228, URZ ;  /* 0x0000022815098890 */ /* 0x000fe2000fffe0ff */
[----:B------:R-:W-:Y:S01]  /*5de0*/  @!P1 R2UR UR4, R0 ;  /* 0x00000000000492ca */ /* 0x000fe200000e0000 */
[----:B------:R-:W-:Y:S01]  /*5df0*/  VOTEU.ALL UP0, P1 ;  /* 0x0000000000ff7886 */ /* 0x000fe20000800000 */
[----:B------:R-:W-:Y:S01]  /*5e00*/  UMOV UR11, UR19 ;  /* 0x00000013000b7c82 */ /* 0x000fe20008000000 */
[----:B------:R-:W-:Y:S01]  /*5e10*/  UMOV UR12, UR36 ;  /* 0x00000024000c7c82 */ /* 0x000fe20008000000 */
[----:B------:R-:W-:Y:S01]  /*5e20*/  SEL R0, RZ, 0x1, P0 ;  /* 0x00000001ff007807 */ /* 0x000fe20000000000 */
[----:B------:R-:W-:Y:S01]  /*5e30*/  UIADD3 UR26, UPT, UPT, UR13, UR63, URZ ;  /* 0x0000003f0d1a7290 */ /* 0x000fe2000fffe0ff */
[----:B------:R-:W-:Y:S01]  /*5e40*/  IMAD.U32 R4, RZ, RZ, UR5 ;  /* 0x00000005ff047e24 */ /* 0x000fe2000f8e00ff */
[----:B------:R-:W-:Y:S01]  /*5e50*/  LOP3.LUT R11, R11, 0x1, RZ, 0x3c, !PT ;  /* 0x000000010b0b7812 */ /* 0x000fe200078e3cff */
[----:B------:R-:W-:Y:S01]  /*5e60*/  UMOV UR36, UR27 ;  /* 0x0000001b00247c82 */ /* 0x000fe20008000000 */
[----:B------:R-:W-:Y:S01]  /*5e70*/  LOP3.LUT R9, R9, R0, RZ, 0x3c, !PT ;  /* 0x0000000009097212 */ /* 0x000fe200078e3cff */
[----:B------:R-:W-:Y:S01]  /*5e80*/  UIADD3 UR20, UPT, UPT, UR14, UR16, URZ ;  /* 0x000000100e147290 */ /* 0x000fe2000fffe0ff */
[----:B------:R-:W-:Y:S01]  /*5e90*/  SEL R10, R10, RZ, P0 ;  /* 0x000000ff0a0a7207 */ /* 0x000fe20000000000 */
[----:B------:R-:W-:Y:S01]  /*5ea0*/  UPLOP3.LUT UP4, UPT, UPT, UPT, UPT, 0x80, 0x8 ;  /* 0x000000000008789c */ /* 0x000fe20003f8f070 */
[----:B------:R-:W-:Y:S01]  /*5eb0*/  IMAD.U32 R5, RZ, RZ, UR4 ;  /* 0x00000004ff057e24 */ /* 0x000fe2000f8e00ff */
[----:B------:R-:W-:Y:S04]  /*5ec0*/  @!P1 R2UR UR4, R4 ;  /* 0x00000000040492ca */ /* 0x000fe800000e0000 */
[----:B------:R-:W-:Y:S11]  /*5ed0*/  @!P1 R2UR UR5, R5 ;  /* 0x00000000050592ca */ /* 0x000ff600000e0000 */
[----:B------:R-:W-:Y:S02]  /*5ee0*/  @!UPT UIADD3 URZ, UPT, UPT, URZ, URZ, URZ ;  /* 0x000000fffffff290 */ /* 0x000fe4000fffe0ff */
[----:B------:R2:W-:Y:S01]  /*5ef0*/  @!UP0 UTMALDG.3D [UR8], [UR4], desc[UR6] ;  /* 0x00000608040085b4 */ /* 0x0005e20008011000 */
[----:B------:R2:W-:Y:S01]  /*5f00*/  @!P1 SYNCS.ARRIVE.TRANS64.RED.A0TR RZ, [UR21+0x228], R3 ;  /* 0x00022803ffff99a7 */ /* 0x0005e20008300415 */
[----:B------:R-:W-:Y:S01]  /*5f10*/  SYNCS.ARRIVE.TRANS64.RED.A1T0 RZ, [UR38], RZ ;  /* 0x000000ffffff79a7 */ /* 0x000fe20008100426 */
[----:B------:R-:W-:Y:S05]  /*5f20*/  BRA.U UP2, `(.L_x_114) ;  /* 0xfffffff5020c7547 */ /* 0x000fea000b83ffff */
[----:B------:R-:W-:-:S04]  /*5f30*/  SHF.L.U32 R2, R11, 0x1f, RZ ;  /* 0x0000001f0b027819 */ /* 0x000fc800000006ff */
[----:B------:R-:W3:Y:S02]  /*5f40*/  SYNCS.PHASECHK.TRANS64.TRYWAIT P0, [UR21+0x230], R2 ;  /* 0x00023002ff0075a7 */ /* 0x000ee40008001115 */
[----:B---3--:R-:W-:Y:S05]  /*5f50*/  @!P0 BRA `(.L_x_115) ;  /* 0x0000004000148947 */ /* 0x008fea0003800000 */
.L_x_237:
[----:B---3--:R-:W-:-:S07]  /*5f60*/  MOV R0, UR21 ;  /* 0x0000001500007c02 */ /* 0x008fce0008000f00 */
.L_x_116:
[----:B---3--:R-:W-:-:S04]  /*5f70*/  SHF.L.U32 R2, R11, 0x1f, RZ ;  /* 0x0000001f0b027819 */ /* 0x008fc800000006ff */
[----:B------:R3:W4:Y:S03]  /*5f80*/  SYNCS.PHASECHK.TRANS64.TRYWAIT P0, [R0+URZ+0x238], R2 ;  /* 0x00023802000075a7 */ /* 0x00072600080011ff */
[----:B----4-:R-:W-:Y:S05]  /*5f90*/  @!P0 NANOSLEEP.SYNCS 0x989680 ;  /* 0x009896800000895d */ /* 0x010fea0003900000 */
[----:B------:R-:W4:Y:S02]  /*5fa0*/  @!P0 SYNCS.PHASECHK.TRANS64 P0, [R0+URZ+0x238], R2 ;  /* 0x00023802000085a7 */ /* 0x000f2400080010ff */
[----:B-12-4-:R-:W-:Y:S05]  /*5fb0*/  @P0 EXIT ;  /* 0x000000000000094d */ /* 0x016fea0003800000 */
[----:B------:R-:W-:Y:S05]  /*5fc0*/  BRA `(.L_x_116) ;  /* 0xfffffffc00e87947 */ /* 0x000fea000383ffff */
.L_x_105:
[----:B------:R-:W-:-:S06]  /*5fd0*/  UISETP.GE.AND UP0, UPT, UR18, 0x4, UPT ;  /* 0x000000041200788c */ /* 0x000fcc000bf06270 */
[----:B------:R-:W-:-:S13]  /*5fe0*/  PLOP3.LUT P0, PT, PT, PT, UP0, 0x80, 0x8 ;  /* 0x000000000008781c */ /* 0x000fda0003f0f008 */
[----:B-1----:R-:W-:Y:S05]  /*5ff0*/  @!P0 EXIT ;  /* 0x000000000000894d */ /* 0x002fea0003800000 */
[----:B------:R-:W-:Y:S01]  /*6000*/  BAR.SYNC.DEFER_BLOCKING 0x6, 0xa0 ;  /* 0x0182800000007b1d */ /* 0x000fe20000010000 */
[C---:B------:R-:W-:Y:S01]  /*6010*/  IMAD.SHL.U32 R7, R84.reuse, 0x40, RZ ;  /* 0x0000004054077824 */ /* 0x040fe200078e00ff */
[C---:B------:R-:W-:Y:S01]  /*6020*/  LOP3.LUT R86, R84.reuse, 0x60, RZ, 0xc0, !PT ;  /* 0x0000006054567812 */ /* 0x040fe200078ec0ff */
[C---:B------:R-:W-:Y:S01]  /*6030*/  IMAD.SHL.U32 R4, R84.reuse, 0x20, RZ ;  /* 0x0000002054047824 */ /* 0x040fe200078e00ff */
[----:B------:R-:W-:Y:S01]  /*6040*/  CS2R R82, SRZ ;  /* 0x0000000000527805 */ /* 0x000fe2000001ff00 */
[C---:B------:R-:W-:Y:S01]  /*6050*/  IMAD.SHL.U32 R5, R84.reuse, 0x8, RZ ;  /* 0x0000000854057824 */ /* 0x040fe200078e00ff */
[----:B------:R-:W-:Y:S02]  /*6060*/  UMOV UR44, 0x400 ;  /* 0x00000400002c7882 */ /* 0x000fe40000000000 */
[----:B------:R-:W1:Y:S01]  /*6070*/  LDC.64 R72, c[0x0][0x8b0] ;  /* 0x00022c00ff487b82 */ /* 0x000e620000000a00 */
[----:B------:R-:W-:Y:S01]  /*6080*/  ULEA UR44, UR45, UR44, 0x18 ;  /* 0x0000002c2d2c7291 */ /* 0x000fe2000f8ec0ff */
[----:B------:R-:W-:Y:S01]  /*6090*/  LOP3.LUT R6, R7, 0x180, RZ, 0xc0, !PT ;  /* 0x0000018007067812 */ /* 0x000fe200078ec0ff */
[----:B------:R-:W-:Y:S01]  /*60a0*/  IMAD.U32 R37, R84, 0x10000, RZ ;  /* 0x0001000054257824 */ /* 0x000fe200078e00ff */
[----:B------:R-:W-:Y:S01]  /*60b0*/  LOP3.LUT R4, R4, 0xc00, RZ, 0xc0, !PT ;  /* 0x00000c0004047812 */ /* 0x000fe200078ec0ff */
[----:B------:R-:W-:Y:S01]  /*60c0*/  UIADD3 UR4, UPT, UPT, UR44, 0x2400, URZ ;  /* 0x000024002c047890 */ /* 0x000fe2000fffe0ff */
[----:B------:R-:W-:Y:S01]  /*60d0*/  LOP3.LUT R5, R6, 0x30, R5, 0xf8, !PT ;  /* 0x0000003006057812 */ /* 0x000fe200078ef805 */
[----:B------:R-:W-:Y:S01]  /*60e0*/  IMAD.SHL.U32 R6, R84, 0x2, RZ ;  /* 0x0000000254067824 */ /* 0x000fe200078e00ff */
[----:B------:R-:W2:Y:S01]  /*60f0*/  LDC.64 R70, c[0x0][0x8a8] ;  /* 0x00022a00ff467b82 */ /* 0x000ea20000000a00 */
[----:B------:R-:W-:Y:S01]  /*6100*/  LOP3.LUT R4, R4, 0x40, R7, 0xf8, !PT ;  /* 0x0000004004047812 */ /* 0x000fe200078ef807 */
[----:B------:R-:W-:Y:S01]  /*6110*/  IMAD.MOV.U32 R36, RZ, RZ, RZ ;  /* 0x000000ffff247224 */ /* 0x000fe200078e00ff */
[----:B------:R-:W-:Y:S01]  /*6120*/  LOP3.LUT R37, R37, 0x600000, RZ, 0xc0, !PT ;  /* 0x0060000025257812 */ /* 0x000fe200078ec0ff */
[----:B------:R-:W-:Y:S01]  /*6130*/  IMAD.MOV.U32 R78, RZ, RZ, RZ ;  /* 0x000000ffff4e7224 */ /* 0x000fe200078e00ff */
[----:B------:R-:W-:-:S02]  /*6140*/  LOP3.LUT R84, R84, 0x2, RZ, 0xc0, !PT ;  /* 0x0000000254547812 */ /* 0x000fc400078ec0ff */
[----:B------:R-:W-:Y:S02]  /*6150*/  CS2R R80, SRZ ;  /* 0x0000000000507805 */ /* 0x000fe4000001ff00 */
[----:B------:R-:W-:Y:S01]  /*6160*/  LOP3.LUT R5, R5, 0x20, R6, 0x78, !PT ;  /* 0x0000002005057812 */ /* 0x000fe200078e7806 */
[----:B------:R-:W-:Y:S01]  /*6170*/  IMAD.U32 R85, RZ, RZ, UR4 ;  /* 0x00000004ff557e24 */ /* 0x000fe2000f8e00ff */
[----:B------:R-:W3:Y:S01]  /*6180*/  LDS R0, [UR44+0x300] ;  /* 0x0003002cff007984 */ /* 0x000ee20008000800 */
[----:B------:R-:W-:Y:S01]  /*6190*/  LOP3.LUT R4, R4, 0x200, R7, 0xf8, !PT ;  /* 0x0000020004047812 */ /* 0x000fe200078ef807 */
[----:B------:R-:W-:Y:S01]  /*61a0*/  IMAD.MOV R79, RZ, RZ, -R84 ;  /* 0x000000ffff4f7224 */ /* 0x000fe200078e0a54 */
[----:B------:R-:W4:Y:S02]  /*61b0*/  LDCU UR58, c[0x0][0x370] ;  /* 0x00006e00ff3a77ac */ /* 0x000f240008000800 */
[----:B------:R-:W-:Y:S01]  /*61c0*/  LOP3.LUT R69, R4, R5, RZ, 0xfc, !PT ;  /* 0x0000000504457212 */ /* 0x000fe200078efcff */
[----:B------:R-:W1:Y:S01]  /*61d0*/  LDCU UR43, c[0x0][0xb0c] ;  /* 0x00016180ff2b77ac */ /* 0x000e620008000800 */
[----:B------:R-:W1:Y:S01]  /*61e0*/  LDCU UR39, c[0x0][0xb30] ;  /* 0x00016600ff2777ac */ /* 0x000e620008000800 */
[----:B------:R-:W1:Y:S01]  /*61f0*/  LDCU.64 UR56, c[0x0][0x888] ;  /* 0x00011100ff3877ac */ /* 0x000e620008000a00 */
[----:B------:R-:W1:Y:S01]  /*6200*/  LDCU.64 UR40, c[0x0][0xb28] ;  /* 0x00016500ff2877ac */ /* 0x000e620008000a00 */
[----:B------:R-:W1:Y:S01]  /*6210*/  LDCU.64 UR60, c[0x0][0x890] ;  /* 0x00011200ff3c77ac */ /* 0x000e620008000a00 */
[----:B------:R-:W1:Y:S01]  /*6220*/  LDCU.128 UR52, c[0x0][0xb10] ;  /* 0x00016200ff3477ac */ /* 0x000e620008000c00 */
[----:B------:R-:W1:Y:S01]  /*6230*/  LDCU UR47, c[0x0][0x374] ;  /* 0x00006e80ff2f77ac */ /* 0x000e620008000800 */
[----:B------:R-:W-:Y:S01]  /*6240*/  UIADD3 UR62, UPT, UPT, UR44, 0x400, URZ ;  /* 0x000004002c3e7890 */ /* 0x000fe2000fffe0ff */
[----:B-1234-:R-:W-:-:S11]  /*6250*/  IMAD.IADD R37, R0, 0x1, R37 ;  /* 0x0000000100257824 */ /* 0x01efd600078e0225 */
.L_x_142:
[----:B------:R-:W-:Y:S02]  /*6260*/  LEA R3, R78, UR44, 0x3 ;  /* 0x0000002c4e037c11 */ /* 0x000fe4000f8e18ff */
[----:B------:R-:W-:Y:S02]  /*6270*/  SHF.L.U32 R0, R82, 0x1f, RZ ;  /* 0x0000001f52007819 */ /* 0x000fe400000006ff */
[----:B-1----:R-:W-:Y:S02]  /*6280*/  LEA R4, R78, UR44, 0x4 ;  /* 0x0000002c4e047c11 */ /* 0x002fe4000f8e20ff */
[----:B------:R-:W1:Y:S02]  /*6290*/  SYNCS.PHASECHK.TRANS64.TRYWAIT P0, [R3+URZ+0x250], R0 ;  /* 0x00025000030075a7 */ /* 0x000e6400080011ff */
[----:B-1----:R-:W-:Y:S05]  /*62a0*/  @!P0 BRA `(.L_x_117) ;  /* 0x0000003c00588947 */ /* 0x002fea0003800000 */
.L_x_238:
        /* <DEDUP_REMOVED lines=8> */
[----:B--2---:R-:W-:Y:S11]  /*6330*/  LOP3.LUT P0, RZ, R6, 0x1, RZ, 0xc0, !PT ;  /* 0x0000000106ff7812 */ /* 0x004ff6000780c0ff */
[----:B------:R-:W-:Y:S02]  /*6340*/  @!UPT UIADD3 URZ, UPT, UPT, URZ, URZ, URZ ;  /* 0x000000fffffff290 */ /* 0x000fe4000fffe0ff */
[----:B---3--:R-:W-:Y:S01]  /*6350*/  VOTEU.ANY UP1, P0 ;  /* 0x0000000000ff7886 */ /* 0x008fe20000020100 */
[----:B------:R-:W-:Y:S01]  /*6360*/  PLOP3.LUT P0, PT, PT, PT, UP1, 0x80, 0x8 ;  /* 0x000000000008781c */ /* 0x000fe20003f0f018 */
[----:B------:R-:W-:Y:S11]  /*6370*/  UP2UR UR46, UPR, URZ, 0x2 ;  /* 0x00000002ff2e7883 */ /* 0x000ff60008000000 */
[----:B------:R-:W-:Y:S01]  /*6380*/  @!UPT UIADD3 URZ, UPT, UPT, URZ, URZ, URZ ;  /* 0x000000fffffff290 */ /* 0x000fe2000fffe0ff */
[----:B-1----:R-:W-:Y:S02]  /*6390*/  @P0 SHF.R.U32.HI R0, RZ, 0x10, R5 ;  /* 0x00000010ff000819 */ /* 0x002fe40000011605 */
        /* <DEDUP_REMOVED lines=12> */
[----:B------:R-:W2:Y:S01]  /*6460*/  LDCU UR12, c[0x0][0xb20] ;  /* 0x00016400ff0c77ac */ /* 0x000ea20008000800 */
[----:B------:R-:W-:Y:S02]  /*6470*/  UIMAD.WIDE.U32 UR4, UR47, UR55, URZ ;  /* 0x000000372f0472a5 */ /* 0x000fe4000f8e00ff */
[----:B------:R-:W-:Y:S02]  /*6480*/  UIMAD.WIDE.U32 UR6, UR58, UR52, URZ ;  /* 0x000000343a0672a5 */ /* 0x000fe4000f8e00ff */
[----:B------:R-:W-:Y:S02]  /*6490*/  UISETP.NE.AND UP0, UPT, UR54, 0x1, UPT ;  /* 0x000000013600788c */ /* 0x000fe4000bf05270 */
[----:B------:R-:W-:Y:S02]  /*64a0*/  UIMAD.WIDE.U32 UR8, UR37, UR55, URZ ;  /* 0x00000037250872a5 */ /* 0x000fe4000f8e00ff */
[----:B------:R-:W-:Y:S02]  /*64b0*/  UIMAD.WIDE.U32 UR10, UR38, UR52, URZ ;  /* 0x00000034260a72a5 */ /* 0x000fe4000f8e00ff */
[----:B------:R-:W-:Y:S02]  /*64c0*/  UISETP.NE.AND UP1, UPT, UR43, 0x1, UPT ;  /* 0x000000012b00788c */ /* 0x000fe4000bf25270 */
[----:B------:R-:W-:Y:S01]  /*64d0*/  UISETP.NE.AND UP2, UPT, UR42, 0x1, UPT ;  /* 0x000000012a00788c */ /* 0x000fe2000bf45270 */
[----:B------:R-:W-:Y:S02]  /*64e0*/  UMOV UR4, UR5 ;  /* 0x0000000500047c82 */ /* 0x000fe40008000000 */
[----:B--2---:R-:W-:Y:S03]  /*64f0*/  USHF.R.U32.HI UR5, URZ, UR12, UR4 ;  /* 0x0000000cff057299 */ /* 0x004fe60008011604 */
[----:B------:R-:W-:Y:S02]  /*6500*/  UMOV UR4, UR7 ;  /* 0x0000000700047c82 */ /* 0x000fe40008000000 */
[----:B------:R-:W-:Y:S02]  /*6510*/  USHF.R.U32.HI UR7, URZ, UR53, UR4 ;  /* 0x00000035ff077299 */ /* 0x000fe40008011604 */
[----:B------:R-:W-:Y:S02]  /*6520*/  USEL UR4, UR47, UR5, !UP0 ;  /* 0x000000052f047287 */ /* 0x000fe4000c000000 */
[----:B------:R-:W-:Y:S01]  /*6530*/  USEL UR7, UR58, UR7, !UP1 ;  /* 0x000000073a077287 */ /* 0x000fe2000c800000 */
[----:B------:R-:W-:Y:S01]  /*6540*/  UMOV UR5, UR9 ;  /* 0x0000000900057c82 */ /* 0x000fe20008000000 */
[----:B------:R-:W-:Y:S02]  /*6550*/  UIMAD.WIDE.U32 UR8, UR4, UR40, URZ ;  /* 0x00000028040872a5 */ /* 0x000fe4000f8e00ff */
[----:B------:R-:W-:Y:S03]  /*6560*/  USHF.R.U32.HI UR6, URZ, UR12, UR5 ;  /* 0x0000000cff067299 */ /* 0x000fe60008011605 */
[----:B------:R-:W-:Y:S01]  /*6570*/  UMOV UR5, UR11 ;  /* 0x0000000b00057c82 */ /* 0x000fe20008000000 */
[----:B------:R-:W-:Y:S02]  /*6580*/  UIMAD.WIDE.U32 UR10, UR7, UR40, URZ ;  /* 0x00000028070a72a5 */ /* 0x000fe4000f8e00ff */
[----:B------:R-:W-:Y:S02]  /*6590*/  USHF.R.U32.HI UR12, URZ, UR53, UR5 ;  /* 0x00000035ff0c7299 */ /* 0x000fe40008011605 */
[----:B------:R-:W-:Y:S01]  /*65a0*/  USEL UR6, UR37, UR6, !UP0 ;  /* 0x0000000625067287 */ /* 0x000fe2000c000000 */
[----:B------:R-:W-:Y:S02]  /*65b0*/  UMOV UR5, UR9 ;  /* 0x0000000900057c82 */ /* 0x000fe40008000000 */
[----:B------:R-:W-:Y:S01]  /*65c0*/  UMOV UR10, UR11 ;  /* 0x0000000b000a7c82 */ /* 0x000fe20008000000 */
[----:B------:R-:W-:Y:S02]  /*65d0*/  @UP2 USHF.R.U32.HI UR4, URZ, UR41, UR5 ;  /* 0x00000029ff042299 */ /* 0x000fe40008011605 */
[----:B------:R-:W-:Y:S02]  /*65e0*/  @UP2 USHF.R.U32.HI UR7, URZ, UR41, UR10 ;  /* 0x00000029ff072299 */ /* 0x000fe4000801160a */
[----:B------:R-:W-:Y:S02]  /*65f0*/  UIMAD UR4, UR42, UR4, URZ ;  /* 0x000000042a0472a4 */ /* 0x000fe4000f8e02ff */
[----:B------:R-:W-:Y:S02]  /*6600*/  UIMAD.WIDE.U32 UR10, UR6, UR40, URZ ;  /* 0x00000028060a72a5 */ /* 0x000fe4000f8e00ff */
[----:B------:R-:W-:Y:S02]  /*6610*/  USEL UR5, UR38, UR12, !UP1 ;  /* 0x0000000c26057287 */ /* 0x000fe4000c800000 */
[----:B------:R-:W-:Y:S02]  /*6620*/  UIMAD UR8, UR42, UR7, URZ ;  /* 0x000000072a0872a4 */ /* 0x000fe4000f8e02ff */
[----:B------:R-:W-:Y:S03]  /*6630*/  UISETP.GE.AND UP0, UPT, UR6, UR4, UPT ;  /* 0x000000040600728c */ /* 0x000fe6000bf06270 */
[----:B------:R-:W-:Y:S01]  /*6640*/  UMOV UR4, UR11 ;  /* 0x0000000b00047c82 */ /* 0x000fe20008000000 */
[----:B------:R-:W-:Y:S02]  /*6650*/  UISETP.GE.OR UP0, UPT, UR5, UR8, UP0 ;  /* 0x000000080500728c */ /* 0x000fe40008706670 */
[----:B------:R-:W-:Y:S02]  /*6660*/  USHF.R.U32.HI UR4, URZ, UR41, UR4 ;  /* 0x00000029ff047299 */ /* 0x000fe40008011604 */
[----:B------:R-:W-:Y:S02]  /*6670*/  UIMAD.WIDE.U32 UR8, UR5, UR40, URZ ;  /* 0x00000028050872a5 */ /* 0x000fe4000f8e00ff */
[----:B------:R-:W-:Y:S02]  /*6680*/  USEL UR11, UR6, UR4, !UP2 ;  /* 0x00000004060b7287 */ /* 0x000fe4000d000000 */
[----:B------:R-:W-:Y:S02]  /*6690*/  UIADD3 UR8, UPT, UPT, -UR5, URZ, URZ ;  /* 0x000000ff05087290 */ /* 0x000fe4000fffe1ff */
[----:B------:R-:W-:Y:S01]  /*66a0*/  UIADD3 UR10, UPT, UPT, -UR11, URZ, URZ ;  /* 0x000000ff0b0a7290 */ /* 0x000fe2000fffe1ff */
[----:B------:R-:W-:Y:S01]  /*66b0*/  @!UP0 UMOV UR4, UR9 ;  /* 0x0000000900048c82 */ /* 0x000fe20008000000 */
[----:B------:R-:W-:Y:S02]  /*66c0*/  UIADD3 UR9, UPT, UPT, -UR6, URZ, URZ ;  /* 0x000000ff06097290 */ /* 0x000fe4000fffe1ff */
[----:B------:R-:W-:Y:S02]  /*66d0*/  @!UP0 USHF.R.U32.HI UR4, URZ, UR41, UR4 ;  /* 0x00000029ff048299 */ /* 0x000fe40008011604 */
[----:B------:R-:W-:Y:S02]  /*66e0*/  UIMAD UR10, UR42, UR10, UR6 ;  /* 0x0000000a2a0a72a4 */ /* 0x000fe4000f8e0206 */
[----:B------:R-:W-:Y:S04]  /*66f0*/  @!UP0 USEL UR4, UR5, UR4, !UP2 ;  /* 0x0000000405048287 */ /* 0x000fe8000d000000 */
[----:B------:R-:W-:Y:S02]  /*6700*/  @!UP0 UIMAD UR10, UR7, UR10, UR4 ;  /* 0x0000000a070a82a4 */ /* 0x000fe4000f8e0204 */
[----:B------:R-:W-:Y:S02]  /*6710*/  @!UP0 UIADD3 UR11, UPT, UPT, UR11, -UR4, URZ ;  /* 0x800000040b0b8290 */ /* 0x000fe4000fffe0ff */
[----:B------:R-:W-:Y:S02]  /*6720*/  UIMAD UR7, UR43, UR8, UR38 ;  /* 0x000000082b0772a4 */ /* 0x000fe4000f8e0226 */
[----:B------:R-:W-:Y:S02]  /*6730*/  @!UP0 UIMAD UR6, UR11, UR42, UR5 ;  /* 0x0000002a0b0682a4 */ /* 0x000fe4000f8e0205 */
[----:B------:R-:W-:Y:S01]  /*6740*/  UIMAD UR4, UR54, UR9, UR37 ;  /* 0x00000009360472a4 */ /* 0x000fe2000f8e0225 */
[----:B------:R-:W-:Y:S02]  /*6750*/  @!UP0 UMOV UR5, UR10 ;  /* 0x0000000a00058c82 */ /* 0x000fe40008000000 */
[----:B------:R-:W-:Y:S02]  /*6760*/  UIMAD UR38, UR5, UR43, UR7 ;  /* 0x0000002b052672a4 */ /* 0x000fe4000f8e0207 */
[----:B------:R-:W-:Y:S11]  /*6770*/  UIMAD UR37, UR6, UR54, UR4 ;  /* 0x00000036062572a4 */ /* 0x000ff6000f8e0204 */
[----:B------:R-:W-:Y:S01]  /*6780*/  @!UPT UIADD3 URZ, UPT, UPT, URZ, URZ, URZ ;  /* 0x000000fffffff290 */ /* 0x000fe2000fffe0ff */
.L_x_118:
[----:B------:R-:W-:Y:S01]  /*6790*/  UISETP.NE.AND UP0, UPT, UR39, 0x1, UPT ;  /* 0x000000012700788c */ /* 0x000fe2000bf05270 */
[----:B------:R-:W-:Y:S01]  /*67a0*/  IADD3 R78, PT, PT, R78, 0x1, RZ ;  /* 0x000000014e4e7810 */ /* 0x000fe20007ffe0ff */
[----:B------:R-:W-:Y:S02]  /*67b0*/  USHF.L.U32 UR50, UR20, 0x6, URZ ;  /* 0x0000000614327899 */ /* 0x000fe400080006ff */
[----:B------:R-:W-:Y:S07]  /*67c0*/  USHF.L.U32 UR49, UR26, 0x7, URZ ;  /* 0x000000071a317899 */ /* 0x000fee00080006ff */
[----:B------:R-:W2:Y:S01]  /*67d0*/  @!UP0 LDCU.128 UR12, c[0x0][0xb10] ;  /* 0x00016200ff0c87ac */ /* 0x000ea20008000c00 */
[----:B------:R-:W3:Y:S01]  /*67e0*/  @!UP0 LDCU UR5, c[0x0][0xb0c] ;  /* 0x00016180ff0587ac */ /* 0x000ee20008000800 */
[----:B------:R-:W4:Y:S01]  /*67f0*/  @!UP0 LDCU UR10, c[0x0][0xb20] ;  /* 0x00016400ff0a87ac */ /* 0x000f220008000800 */
[----:B--2---:R-:W-:Y:S02]  /*6800*/  UIMAD.WIDE.U32 UR8, UR38, UR12, URZ ;  /* 0x0000000c260872a5 */ /* 0x004fe4000f8e00ff */
[----:B------:R-:W-:Y:S02]  /*6810*/  UIMAD.WIDE.U32 UR6, UR37, UR15, URZ ;  /* 0x0000000f250672a5 */ /* 0x000fe4000f8e00ff */
[----:B------:R-:W-:Y:S03]  /*6820*/  @!UP0 UISETP.NE.AND UP1, UPT, UR14, 0x1, UPT ;  /* 0x000000010e00888c */ /* 0x000fe6000bf25270 */
[----:B------:R-:W-:Y:S01]  /*6830*/  @!UP0 UMOV UR4, UR9 ;  /* 0x0000000900048c82 */ /* 0x000fe20008000000 */
[----:B---3--:R-:W-:Y:S02]  /*6840*/  @!UP0 UISETP.NE.AND UP2, UPT, UR5, 0x1, UPT ;  /* 0x000000010500888c */ /* 0x008fe4000bf45270 */
[----:B------:R-:W-:Y:S01]  /*6850*/  @!UP0 USHF.R.U32.HI UR4, URZ, UR13, UR4 ;  /* 0x0000000dff048299 */ /* 0x000fe20008011604 */
[----:B------:R-:W-:Y:S02]  /*6860*/  @!UP0 UMOV UR6, UR7 ;  /* 0x0000000700068c82 */ /* 0x000fe40008000000 */
[----:B----4-:R-:W-:Y:S02]  /*6870*/  @!UP0 USHF.R.U32.HI UR6, URZ, UR10, UR6 ;  /* 0x0000000aff068299 */ /* 0x010fe40008011606 */
[----:B------:R-:W-:Y:S02]  /*6880*/  @!UP0 USEL UR7, UR38, UR4, !UP2 ;  /* 0x0000000426078287 */ /* 0x000fe4000d000000 */
[----:B------:R-:W-:Y:S04]  /*6890*/  @!UP0 USEL UR6, UR37, UR6, !UP1 ;  /* 0x0000000625068287 */ /* 0x000fe8000c800000 */
[----:B------:R-:W-:Y:S02]  /*68a0*/  @!UP0 UIADD3 UR4, UPT, UPT, -UR7, UR6, URZ ;  /* 0x0000000607048290 */ /* 0x000fe4000fffe1ff */
[----:B------:R-:W-:Y:S02]  /*68b0*/  @!UP0 UIADD3 UR6, UPT, UPT, UR7, -UR6, URZ ;  /* 0x8000000607068290 */ /* 0x000fe4000fffe0ff */
[----:B------:R-:W-:Y:S02]  /*68c0*/  @!UP0 UIMAD UR38, UR4, UR5, UR38 ;  /* 0x00000005042682a4 */ /* 0x000fe4000f8e0226 */
[----:B------:R-:W-:Y:S02]  /*68d0*/  @!UP0 UIMAD UR37, UR6, UR14, UR37 ;  /* 0x0000000e062582a4 */ /* 0x000fe4000f8e0225 */
[----:B------:R-:W-:Y:S09]  /*68e0*/  ULOP3.LUT UP0, URZ, UR62, 0x1b0, URZ, 0xc0, !UPT ;  /* 0x000001b03eff7892 */ /* 0x000ff2000f80c0ff */
[----:B------:R-:W-:Y:S05]  /*68f0*/  BRA.U !UP0, `(.L_x_119) ;  /* 0x0000000108407547 */ /* 0x000fea000b800000 */
[----:B------:R-:W2:Y:S01]  /*6900*/  LDCU.64 UR8, c[0x4][0x80] ;  /* 0x01001000ff0877ac */ /* 0x000ea20008000a00 */
[----:B------:R-:W-:Y:S01]  /*6910*/  MOV R3, 0x0 ;  /* 0x0000000000037802 */ /* 0x000fe20000000f00 */
[----:B------:R-:W-:Y:S02]  /*6920*/  HFMA2 R12, -RZ, RZ, 0, 5.9604644775390625e-08 ;  /* 0x00000001ff0c7431 */ /* 0x000fe400000001ff */
[----:B------:R-:W-:Y:S02]  /*6930*/  IMAD.MOV.U32 R8, RZ, RZ, 0x70 ;  /* 0x00000070ff087424 */ /* 0x000fe400078e00ff */
[----:B------:R-:W-:Y:S01]  /*6940*/  IMAD.MOV.U32 R13, RZ, RZ, RZ ;  /* 0x000000ffff0d7224 */ /* 0x000fe200078e00ff */
[----:B------:R-:W3:Y:S01]  /*6950*/  LDCU.64 UR6, c[0x4][0x88] ;  /* 0x01001100ff0677ac */ /* 0x000ee20008000a00 */
[----:B------:R-:W4:Y:S01]  /*6960*/  LDC.64 R2, c[0x4][R3] ;  /* 0x0100000003027b82 */ /* 0x000f220000000a00 */
[----:B------:R-:W1:Y:S01]  /*6970*/  LDCU.64 UR4, c[0x4][0x8] ;  /* 0x01000100ff0477ac */ /* 0x000e620008000a00 */
[----:B--2---:R-:W-:Y:S01]  /*6980*/  MOV R5, UR9 ;  /* 0x0000000900057c02 */ /* 0x004fe20008000f00 */
[----:B------:R-:W-:Y:S01]  /*6990*/  IMAD.U32 R4, RZ, RZ, UR8 ;  /* 0x00000008ff047e24 */ /* 0x000fe2000f8e00ff */
[----:B---3--:R-:W-:Y:S01]  /*69a0*/  MOV R7, UR7 ;  /* 0x0000000700077c02 */ /* 0x008fe20008000f00 */
[----:B------:R-:W-:Y:S01]  /*69b0*/  IMAD.U32 R6, RZ, RZ, UR6 ;  /* 0x00000006ff067e24 */ /* 0x000fe2000f8e00ff */
[----:B-1----:R-:W-:Y:S01]  /*69c0*/  MOV R11, UR5 ;  /* 0x00000005000b7c02 */ /* 0x002fe20008000f00 */
[----:B------:R-:W-:Y:S02]  /*69d0*/  IMAD.U32 R10, RZ, RZ, UR4 ;  /* 0x00000004ff0a7e24 */ /* 0x000fe4000f8e00ff */
[----:B------:R-:W-:Y:S07]  /*69e0*/  LEPC R20, `(.L_x_119) ;  /* 0x000000001014794e */ /* 0x000fee0000000000 */
[----:B----45:R-:W-:Y:S05]  /*69f0*/  CALL.ABS.NOINC R2 ;  /* 0x0000000002007343 */ /* 0x030fea0003c00000 */
.L_x_119:
[----:B------:R-:W-:Y:S01]  /*6a00*/  LOP3.LUT P0, RZ, R85, 0x1b0, RZ, 0xc0, !PT ;  /* 0x000001b055ff7812 */ /* 0x000fe2000780c0ff */
[----:B------:R-:W-:Y:S11]  /*6a10*/  BSSY.RECONVERGENT B6, `(.L_x_120) ;  /* 0x0000013000067945 */ /* 0x000ff60003800200 */
[----:B------:R-:W-:Y:S01]  /*6a20*/  @!UPT UIADD3 URZ, UPT, UPT, URZ, URZ, URZ ;  /* 0x000000fffffff290 */ /* 0x000fe2000fffe0ff */
[----:B------:R-:W-:Y:S05]  /*6a30*/  @!P0 BRA `(.L_x_121) ;  /* 0x0000000000408947 */ /* 0x000fea0003800000 */
        /* <DEDUP_REMOVED lines=16> */
.L_x_121:
[----:B------:R-:W-:Y:S05]  /*6b40*/  BSYNC.RECONVERGENT B6 ;  /* 0x0000000000067941 */ /* 0x000fea0003800200 */
.L_x_120:
[----:B------:R-:W-:Y:S01]  /*6b50*/  R2UR UR4, R77 ;  /* 0x000000004d0472ca */ /* 0x000fe200000e0000 */
[----:B------:R-:W-:Y:S01]  /*6b60*/  UISETP.NE.U32.AND UP0, UPT, UR60, URZ, UPT ;  /* 0x000000ff3c00728c */ /* 0x000fe2000bf05070 */
[----:B------:R-:W-:Y:S02]  /*6b70*/  ISETP.NE.U32.AND P4, PT, R72, RZ, PT ;  /* 0x000000ff4800720c */ /* 0x000fe40003f85070 */
[----:B------:R-:W-:Y:S01]  /*6b80*/  ISETP.NE.U32.AND P2, PT, RZ, UR56, PT ;  /* 0x00000038ff007c0c */ /* 0x000fe2000bf45070 */
[----:B------:R-:W-:Y:S01]  /*6b90*/  UISETP.NE.AND.EX UP1, UPT, UR61, URZ, UPT, UP0 ;  /* 0x000000ff3d00728c */ /* 0x000fe2000bf25300 */
[----:B------:R-:W-:Y:S01]  /*6ba0*/  ISETP.NE.AND.EX P4, PT, R73, RZ, PT, P4 ;  /* 0x000000ff4900720c */ /* 0x000fe20003f85340 */
[----:B------:R-:W-:Y:S01]  /*6bb0*/  UPLOP3.LUT UP0, UPT, UPT, UPT, UPT, 0x40, 0x4 ;  /* 0x000000000004789c */ /* 0x000fe20003f0e870 */
[----:B------:R-:W-:Y:S05]  /*6bc0*/  ISETP.NE.AND.EX P2, PT, RZ, UR57, PT, P2 ;  /* 0x00000039ff007c0c */ /* 0x000fea000bf45320 */
[----:B------:R-:W-:Y:S06]  /*6bd0*/  UISETP.NE.AND UP2, UPT, UR4, URZ, UPT ;  /* 0x000000ff0400728c */ /* 0x000fec000bf45270 */
[----:B------:R-:W-:Y:S05]  /*6be0*/  PLOP3.LUT P1, PT, PT, PT, UP2, 0x80, 0x8 ;  /* 0x000000000008781c */ /* 0x000fea0003f2f028 */
[----:B------:R-:W-:Y:S06]  /*6bf0*/  @UP2 UPLOP3.LUT UP0, UPT, UPT, UPT, UP1, 0x80, 0x8 ;  /* 0x000000000008289c */ /* 0x000fec0003f0f010 */
[----:B------:R-:W-:Y:S01]  /*6c00*/  PLOP3.LUT P0, PT, PT, PT, UP0, 0x80, 0x8 ;  /* 0x000000000008781c */ /* 0x000fe20003f0f008 */
[----:B------:R-:W-:Y:S01]  /*6c10*/  @!UPT UIADD3 URZ, UPT, UPT, URZ, URZ, URZ ;  /* 0x000000fffffff290 */ /* 0x000fe2000fffe0ff */
[----:B------:R-:W-:Y:S11]  /*6c20*/  BRA.U !UP1, `(.L_x_122) ;  /* 0x00000001093c7547 */ /* 0x000ff6000b800000 */
[----:B------:R-:W-:Y:S01]  /*6c30*/  UISETP.NE.U32.AND UP0, UPT, UR56, URZ, UPT ;  /* 0x000000ff3800728c */ /* 0x000fe2000bf05070 */
[----:B-1----:R-:W-:Y:S01]  /*6c40*/  HFMA2 R0, -RZ, RZ, 0, 5.9604644775390625e-08 ;  /* 0x00000001ff007431 */ /* 0x002fe200000001ff */
[----:B------:R-:W1:Y:S01]  /*6c50*/  LDCU.64 UR8, c[0x0][0x358] ;  /* 0x00006b00ff0877ac */ /* 0x000e620008000a00 */
[----:B------:R-:W-:Y:S01]  /*6c60*/  IMAD.MOV.U32 R74, RZ, RZ, 0x1 ;  /* 0x00000001ff4a7424 */ /* 0x000fe200078e00ff */
[----:B------:R-:W-:Y:S06]  /*6c70*/  UISETP.NE.AND.EX UP0, UPT, UR57, URZ, UPT, UP0 ;  /* 0x000000ff3900728c */ /* 0x000fec000bf05300 */
[----:B------:R-:W-:Y:S05]  /*6c80*/  PLOP3.LUT P3, PT, PT, PT, UP0, 0x80, 0x8 ;  /* 0x000000000008781c */ /* 0x000fea0003f6f008 */
[----:B------:R-:W2:Y:S01]  /*6c90*/  @UP0 LDCU.64 UR4, c[0x0][0x888] ;  /* 0x00011100ff0407ac */ /* 0x000ea20008000a00 */
[----:B------:R-:W-:Y:S07]  /*6ca0*/  @UP0 UIMAD UR6, UR36, UR60, URZ ;  /* 0x0000003c240602a4 */ /* 0x000fee000f8e02ff */
[----:B------:R-:W-:Y:S01]  /*6cb0*/  @!P3 PRMT R74, R0, 0x7610, R74 ;  /* 0x00007610004ab816 */ /* 0x000fe2000000004a */
[----:B--2---:R-:W-:Y:S06]  /*6cc0*/  @UP0 UIMAD.WIDE UR4, UR6, 0x4, UR4 ;  /* 0x00000004060408a5 */ /* 0x004fec000f8e0204 */
[----:B-----5:R-:W-:Y:S01]  /*6cd0*/  IMAD.U32 R40, RZ, RZ, UR4 ;  /* 0x00000004ff287e24 */ /* 0x020fe2000f8e00ff */
[----:B------:R-:W-:Y:S04]  /*6ce0*/  MOV R41, UR5 ;  /* 0x0000000500297c02 */ /* 0x000fe80008000f00 */
[----:B------:R-:W2:Y:S01]  /*6cf0*/  @!UP0 LDCU UR4, c[0x0][0x880] ;  /* 0x00011000ff0487ac */ /* 0x000ea20008000800 */
[----:B-1----:R3:W5:Y:S02]  /*6d00*/  @P3 LDG.E R40, desc[UR8][R40.64] ;  /* 0x0000000828283981 */ /* 0x002764000c1e1900 */
[----:B--23--:R-:W-:Y:S02]  /*6d10*/  @!P3 IMAD.U32 R40, RZ, RZ, UR4 ;  /* 0x00000004ff28be24 */ /* 0x00cfe4000f8e00ff */
.L_x_122:
[----:B------:R-:W-:Y:S05]  /*6d20*/  @!P4 BRA `(.L_x_123) ;  /* 0x000000000024c947 */ /* 0x000fea0003800000 */
[----:B------:R-:W-:Y:S01]  /*6d30*/  ISETP.NE.U32.AND P3, PT, R70, RZ, PT ;  /* 0x000000ff4600720c */ /* 0x000fe20003f65070 */
[----:B------:R-:W2:Y:S03]  /*6d40*/  LDCU.64 UR4, c[0x0][0x358] ;  /* 0x00006b00ff0477ac */ /* 0x000ea60008000a00 */
[----:B------:R-:W-:Y:S11]  /*6d50*/  ISETP.NE.AND.EX P3, PT, R71, RZ, PT, P3 ;  /* 0x000000ff4700720c */ /* 0x000ff60003f65330 */
[----:B------:R-:W-:Y:S02]  /*6d60*/  @!UPT UIADD3 URZ, UPT, UPT, URZ, URZ, URZ ;  /* 0x000000fffffff290 */ /* 0x000fe4000fffe0ff */
[----:B------:R-:W3:Y:S01]  /*6d70*/  @P3 LDC.64 R2, c[0x0][0x8a8] ;  /* 0x00022a00ff023b82 */ /* 0x000ee20000000a00 */
[----:B-1----:R-:W-:Y:S04]  /*6d80*/  @P3 IMAD R0, R72, UR36, RZ ;  /* 0x0000002448003c24 */ /* 0x002fe8000f8e02ff */
[----:B---3--:R-:W-:Y:S05]  /*6d90*/  @P3 IMAD.WIDE R2, R0, 0x4, R2 ;  /* 0x0000000400023825 */ /* 0x008fea00078e0202 */
[----:B--2--5:R2:W5:Y:S02]  /*6da0*/  @P3 LDG.E R38, desc[UR4][R2.64] ;  /* 0x0000000402263981 */ /* 0x024564000c1e1900 */
[----:B--2---:R-:W3:Y:S02]  /*6db0*/  @!P3 LDC R38, c[0x0][0x8a0] ;  /* 0x00022800ff26bb82 */ /* 0x004ee40000000800 */
.L_x_123:
[----:B-----5:R-:W-:Y:S01]  /*6dc0*/  ISETP.NE.AND P4, PT, R40, RZ, PT ;  /* 0x000000ff2800720c */ /* 0x020fe20003f85270 */
[----:B------:R-:W-:Y:S01]  /*6dd0*/  BSSY B1, `(.L_x_124) ;  /* 0x0000042000017945 */ /* 0x000fe20003800000 */
[----:B------:R-:W-:Y:S01]  /*6de0*/  SEL R6, RZ, 0xffffffff, P2 ;  /* 0xffffffffff067807 */ /* 0x000fe20001000000 */
[----:B------:R-:W-:Y:S01]  /*6df0*/  IMAD.MOV.U32 R56, RZ, RZ, 0x1 ;  /* 0x00000001ff387424 */ /* 0x000fe200078e00ff */
[----:B------:R-:W-:Y:S02]  /*6e00*/  LOP3.LUT P3, RZ, R74, 0xff, RZ, 0xc0, !PT ;  /* 0x000000ff4aff7812 */ /* 0x000fe4000786c0ff */
[----:B------:R-:W-:Y:S02]  /*6e10*/  CS2R R46, SRZ ;  /* 0x00000000002e7805 */ /* 0x000fe4000001ff00 */
[----:B-1----:R-:W-:Y:S02]  /*6e20*/  @P1 SEL R0, RZ, 0xffffffff, P4 ;  /* 0xffffffffff001807 */ /* 0x002fe40002000000 */
[----:B------:R-:W-:Y:S02]  /*6e30*/  CS2R R44, SRZ ;  /* 0x00000000002c7805 */ /* 0x000fe4000001ff00 */
[----:B------:R-:W-:Y:S02]  /*6e40*/  LEA R3, R81, UR44, 0x3 ;  /* 0x0000002c51037c11 */ /* 0x000fe4000f8e18ff */
[----:B------:R-:W-:Y:S02]  /*6e50*/  CS2R R50, SRZ ;  /* 0x0000000000327805 */ /* 0x000fe4000001ff00 */
[----:B------:R-:W-:Y:S02]  /*6e60*/  @P0 SEL R0, R6, R0, !P3 ;  /* 0x0000000006000207 */ /* 0x000fe40005800000 */
[----:B------:R-:W-:Y:S02]  /*6e70*/  CS2R R48, SRZ ;  /* 0x0000000000307805 */ /* 0x000fe4000001ff00 */
[----:B------:R-:W-:Y:S02]  /*6e80*/  LEA R43, R36, UR44, 0x3 ;  /* 0x0000002c242b7c11 */ /* 0x000fe4000f8e18ff */
[----:B------:R-:W-:Y:S02]  /*6e90*/  @P1 LOP3.LUT R0, R0, 0x1, RZ, 0xc0, !PT ;  /* 0x0000000100001812 */ /* 0x000fe400078ec0ff */
[----:B------:R-:W-:Y:S02]  /*6ea0*/  SHF.L.U32 R4, R83, 0x1f, RZ ;  /* 0x0000001f53047819 */ /* 0x000fe400000006ff */
[----:B------:R-:W-:Y:S02]  /*6eb0*/  ISETP.NE.U32.OR P6, PT, R0, 0x1, !P1 ;  /* 0x000000010000780c */ /* 0x000fe40004fc5470 */
[----:B------:R-:W-:Y:S02]  /*6ec0*/  PLOP3.LUT P2, PT, PT, PT, UP1, 0x80, 0x8 ;  /* 0x000000000008781c */ /* 0x000fe40003f4f018 */
[----:B------:R-:W-:Y:S02]  /*6ed0*/  LEA.HI R39, R36, R36, RZ, 0x1 ;  /* 0x0000002424277211 */ /* 0x000fe400078f08ff */
[----:B------:R-:W-:Y:S02]  /*6ee0*/  SEL R5, RZ, 0xffffffff, P4 ;  /* 0xffffffffff057807 */ /* 0x000fe40002000000 */
[----:B------:R-:W-:Y:S05]  /*6ef0*/  P2R R2, PR, RZ, 0x40 ;  /* 0x00000040ff027803 */ /* 0x000fea0000000000 */
[----:B------:R-:W-:Y:S02]  /*6f00*/  @P6 SHF.L.U32 R0, R80, 0x1f, RZ ;  /* 0x0000001f50006819 */ /* 0x000fe400000006ff */
[----:B------:R-:W-:Y:S02]  /*6f10*/  @P2 SEL R5, R6, R5, !P3 ;  /* 0x0000000506052207 */ /* 0x000fe40005800000 */
[----:B------:R1:W2:Y:S02]  /*6f20*/  @P6 SYNCS.PHASECHK.TRANS64.TRYWAIT P1, [R3+URZ+0x220], R0 ;  /* 0x00022000030065a7 */ /* 0x0002a400080211ff */
[----:B------:R-:W-:Y:S04]  /*6f30*/  LOP3.LUT R5, R5, 0x1, RZ, 0xc0, !PT ;  /* 0x0000000105057812 */ /* 0x000fe800078ec0ff */
[----:B------:R-:W-:Y:S04]  /*6f40*/  ISETP.NE.U32.AND P5, PT, R5, 0x1, PT ;  /* 0x000000010500780c */ /* 0x000fe80003fa5070 */
[----:B------:R-:W-:Y:S01]  /*6f50*/  P2R R57, PR, RZ, 0x20 ;  /* 0x00000020ff397803 */ /* 0x000fe20000000000 */
[----:B------:R4:W3:Y:S01]  /*6f60*/  SYNCS.PHASECHK.TRANS64.TRYWAIT P0, [R43+URZ+0x270], R4 ;  /* 0x000270042b0075a7 */ /* 0x0008e200080011ff */
[C---:B-1----:R-:W-:Y:S01]  /*6f70*/  IMAD.SHL.U32 R0, R39.reuse, 0x40, RZ ;  /* 0x0000004027007824 */ /* 0x042fe200078e00ff */
[----:B------:R-:W-:Y:S04]  /*6f80*/  LOP3.LUT R39, R39, 0xffe, RZ, 0xc0, !PT ;  /* 0x00000ffe27277812 */ /* 0x000fe800078ec0ff */
[----:B------:R-:W-:Y:S01]  /*6f90*/  LOP3.LUT R0, R0, 0xffffff80, RZ, 0xc0, !PT ;  /* 0xffffff8000007812 */ /* 0x000fe200078ec0ff */
[----:B------:R-:W-:Y:S04]  /*6fa0*/  IMAD.IADD R39, R36, 0x1, -R39 ;  /* 0x0000000124277824 */ /* 0x000fe800078e0a27 */
[----:B------:R-:W-:Y:S04]  /*6fb0*/  IMAD.IADD R0, R37, 0x1, R0 ;  /* 0x0000000125007824 */ /* 0x000fe800078e0200 */
[----:B------:R-:W-:Y:S01]  /*6fc0*/  IMAD R39, R39, 0x100000, R0 ;  /* 0x0010000027277824 */ /* 0x000fe200078e0200 */
[----:B--2---:R-:W-:Y:S01]  /*6fd0*/  @P6 SEL R56, RZ, 0x1, !P1 ;  /* 0x00000001ff386807 */ /* 0x004fe20004800000 */
[----:B----4-:R-:W-:Y:S06]  /*6fe0*/  @!P6 BRA `(.L_x_125) ;  /* 0x000000000080e947 */ /* 0x010fec0003800000 */
[----:B------:R-:W-:Y:S01]  /*6ff0*/  @P5 IMAD R6, R81, 0x1000, R69 ;  /* 0x0000100051065824 */ /* 0x000fe200078e0245 */
[----:B------:R-:W-:Y:S01]  /*7000*/  ISETP.NE.AND P1, PT, R56, RZ, PT ;  /* 0x000000ff3800720c */ /* 0x000fe20003f25270 */
[----:B------:R-:W-:Y:S01]  /*7010*/  BSSY B0, `(.L_x_126) ;  /* 0x000000b000007945 */ /* 0x000fe20003800000 */
[----:B------:R-:W-:Y:S01]  /*7020*/  CS2R R50, SRZ ;  /* 0x0000000000327805 */ /* 0x000fe2000001ff00 */
[----:B------:R-:W-:Y:S01]  /*7030*/  @P5 VIADD R5, R6, UR44 ;  /* 0x0000002c06055c36 */ /* 0x000fe20008000000 */
[----:B------:R-:W-:Y:S02]  /*7040*/  CS2R R48, SRZ ;  /* 0x0000000000307805 */ /* 0x000fe4000001ff00 */
[----:B------:R-:W-:Y:S02]  /*7050*/  CS2R R46, SRZ ;  /* 0x00000000002e7805 */ /* 0x000fe4000001ff00 */
[----:B------:R-:W-:Y:S01]  /*7060*/  CS2R R44, SRZ ;  /* 0x00000000002c7805 */ /* 0x000fe2000001ff00 */
[----:B------:R-:W-:Y:S04]  /*7070*/  @P5 IMAD R5, R84, -0x10, R5 ;  /* 0xfffffff054055824 */ /* 0x000fe800078e0205 */
[----:B------:R-:W-:Y:S05]  /*7080*/  @P1 BRA `(.L_x_127) ;  /* 0x00000000000c1947 */ /* 0x000fea0003800000 */
[----:B------:R-:W-:Y:S04]  /*7090*/  SHF.L.U32 R0, R80, 0x1f, RZ ;  /* 0x0000001f50007819 */ /* 0x000fe800000006ff */
[----:B------:R-:W1:Y:S02]  /*70a0*/  SYNCS.PHASECHK.TRANS64.TRYWAIT P1, [R3+URZ+0x220], R0 ;  /* 0x00022000030075a7 */ /* 0x000e6400080211ff */
[----:B-1----:R-:W-:Y:S05]  /*70b0*/  @!P1 BRA `(.L_x_128) ;  /* 0x0000002c00e89947 */ /* 0x002fea0003800000 */
.L_x_127:
[----:B------:R-:W-:Y:S05]  /*70c0*/  BSYNC B0 ;  /* 0x0000000000007941 */ /* 0x000fea0003800000 */
.L_x_126:
[----:B------:R-:W-:Y:S01]  /*70d0*/  ISETP.NE.AND P1, PT, R57, RZ, PT ;  /* 0x000000ff3900720c */ /* 0x000fe20003f25270 */
[----:B-1----:R-:W-:Y:S02]  /*70e0*/  VIADD R3, R3, 0x230 ;  /* 0x0000023003037836 */ /* 0x002fe40000000000 */
[----:B------:R-:W-:Y:S02]  /*70f0*/  IMAD.U32 R0, RZ, RZ, UR45 ;  /* 0x0000002dff007e24 */ /* 0x000fe4000f8e00ff */
[----:B------:R-:W-:Y:S03]  /*7100*/  VIADD R81, R81, 0x1 ;  /* 0x0000000151517836 */ /* 0x000fe60000000000 */
[----:B------:R-:W-:Y:S05]  /*7110*/  PRMT R0, R0, 0x654, R3 ;  /* 0x0000065400007816 */ /* 0x000fea0000000003 */
[----:B------:R1:W2:Y:S04]  /*7120*/  @P1 LDS.128 R48, [R6+UR44+0x400] ;  /* 0x0004002c06301984 */ /* 0x0002a80008000c00 */
[----:B------:R1:W4:Y:S01]  /*7130*/  @P1 LDS.128 R44, [R5+0x410] ;  /* 0x00041000052c1984 */ /* 0x0003220000000c00 */
[C---:B------:R-:W-:Y:S01]  /*7140*/  ISETP.NE.AND P1, PT, R81.reuse, 0x2, PT ;  /* 0x000000025100780c */ /* 0x040fe20003f25270 */
[----:B------:R-:W-:Y:S01]  /*7150*/  @!PT LDS RZ, [RZ] ;  /* 0x00000000fffff984 */ /* 0x000fe20000000800 */
[----:B------:R-:W-:Y:S01]  /*7160*/  @!PT LDS RZ, [RZ] ;  /* 0x00000000fffff984 */ /* 0x000fe20000000800 */
[----:B------:R-:W-:Y:S01]  /*7170*/  @!PT LDS RZ, [RZ] ;  /* 0x00000000fffff984 */ /* 0x000fe20000000800 */
[----:B------:R-:W-:Y:S01]  /*7180*/  @!PT LDS RZ, [RZ] ;  /* 0x00000000fffff984 */ /* 0x000fe20000000800 */
[----:B------:R5:W-:Y:S06]  /*7190*/  MEMBAR.ALL.CTA ;  /* 0x0000000000007992 */ /* 0x000bec0000008000 */
[----:B-----5:R-:W5:Y:S01]  /*71a0*/  FENCE.VIEW.ASYNC.S ;  /* 0x00000000000073c6 */ /* 0x020f620000000000 */
[----:B------:R-:W-:Y:S01]  /*71b0*/  SEL R81, R81, RZ, P1 ;  /* 0x000000ff51517207 */ /* 0x000fe20000800000 */
[----:B-----5:R5:W-:Y:S02]  /*71c0*/  SYNCS.ARRIVE.TRANS64.RED.A1T0 RZ, [R0+URZ], RZ ;  /* 0x000000ff00ff79a7 */ /* 0x020be400081004ff */
[----:B-----5:R-:W-:Y:S04]  /*71d0*/  SEL R0, RZ, 0x1, P1 ;  /* 0x00000001ff007807 */ /* 0x020fe80000800000 */
[----:B-12---:R-:W-:Y:S02]  /*71e0*/  LOP3.LUT R80, R80, R0, RZ, 0x3c, !PT ;  /* 0x0000000050507212 */ /* 0x006fe400078e3cff */
.L_x_125:
[----:B------:R-:W-:Y:S05]  /*71f0*/  BSYNC B1 ;  /* 0x0000000000017941 */ /* 0x000fea0003800000 */
.L_x_124:
[----:B------:R-:W-:Y:S04]  /*7200*/  SHF.R.U32.HI R0, RZ, 0x15, R39 ;  /* 0x00000015ff007819 */ /* 0x000fe80000011627 */
[----:B------:R-:W-:Y:S01]  /*7210*/  LOP3.LUT P1, RZ, R0, 0x3, R75, 0x48, !PT ;  /* 0x0000000300ff7812 */ /* 0x000fe2000782484b */
[----:B------:R-:W-:Y:S01]  /*7220*/  @!UPT UIADD3 URZ, UPT, UPT, URZ, URZ, URZ ;  /* 0x000000fffffff290 */ /* 0x000fe2000fffe0ff */
[----:B---3--:R-:W-:Y:S11]  /*7230*/  @P0 BRA `(.L_x_129) ;  /* 0x0000000000080947 */ /* 0x008ff60003800000 */
[----:B------:R-:W1:Y:S02]  /*7240*/  SYNCS.PHASECHK.TRANS64.TRYWAIT P0, [R43+URZ+0x270], R4 ;  /* 0x000270042b0075a7 */ /* 0x000e6400080011ff */
[----:B-1----:R-:W-:Y:S05]  /*7250*/  @!P0 BRA `(.L_x_130) ;  /* 0x0000002c00948947 */ /* 0x002fea0003800000 */
.L_x_129:
        /* <DEDUP_REMOVED lines=8> */
[----:B------:R-:W5:Y:S01]  /*72e0*/  LDCU.64 UR4, c[0x4][0x10] ;  /* 0x01000200ff0477ac */ /* 0x000f620008000a00 */
[----:B--2---:R-:W-:Y:S01]  /*72f0*/  MOV R5, UR9 ;  /* 0x0000000900057c02 */ /* 0x004fe20008000f00 */
[----:B-1----:R-:W-:Y:S01]  /*7300*/  IMAD.U32 R4, RZ, RZ, UR8 ;  /* 0x00000008ff047e24 */ /* 0x002fe2000f8e00ff */
[----:B---3--:R-:W-:Y:S01]  /*7310*/  MOV R7, UR7 ;  /* 0x0000000700077c02 */ /* 0x008fe20008000f00 */
[----:B------:R-:W-:Y:S01]  /*7320*/  IMAD.U32 R6, RZ, RZ, UR6 ;  /* 0x00000006ff067e24 */ /* 0x000fe2000f8e00ff */
[----:B-----5:R-:W-:Y:S01]  /*7330*/  MOV R11, UR5 ;  /* 0x00000005000b7c02 */ /* 0x020fe20008000f00 */
[----:B------:R-:W-:Y:S02]  /*7340*/  IMAD.U32 R10, RZ, RZ, UR4 ;  /* 0x00000004ff0a7e24 */ /* 0x000fe4000f8e00ff */
[----:B------:R-:W-:Y:S07]  /*7350*/  LEPC R20, `(.L_x_131) ;  /* 0x000000001014794e */ /* 0x000fee0000000000 */
[----:B----4-:R-:W-:Y:S05]  /*7360*/  CALL.ABS.NOINC R14 ;  /* 0x000000000e007343 */ /* 0x010fea0003c00000 */
.L_x_131:
[----:B------:R-:W-:Y:S05]  /*7370*/  WARPSYNC.ALL ;  /* 0x0000000000007948 */ /* 0x000fea0003800000 */
[----:B------:R-:W-:Y:S01]  /*7380*/  R2UR UR4, R39 ;  /* 0x00000000270472ca */ /* 0x000fe200000e0000 */
[----:B------:R-:W-:Y:S01]  /*7390*/  BSSY.RECONVERGENT B0, `(.L_x_132) ;  /* 0x00000a0000007945 */ /* 0x000fe20003800200 */
[----:B------:R-:W-:Y:S02]  /*73a0*/  ISETP.NE.AND P6, PT, R2, RZ, PT ;  /* 0x000000ff0200720c */ /* 0x000fe40003fc5270 */
[C---:B------:R-:W-:Y:S02]  /*73b0*/  SHF.L.U32 R2, R48.reuse, 0x10, RZ ;  /* 0x0000001030027819 */ /* 0x040fe400000006ff */
[C---:B------:R-:W-:Y:S02]  /*73c0*/  PRMT R3, R48.reuse, 0x8880, RZ ;  /* 0x0000888030037816 */ /* 0x040fe400000000ff */
[----:B------:R-:W-:Y:S02]  /*73d0*/  SHF.L.U32 R41, R48, 0x8, RZ ;  /* 0x0000000830297819 */ /* 0x000fe400000006ff */
[----:B------:R-:W-:Y:S02]  /*73e0*/  SHF.L.U32 R42, R49, 0x10, RZ ;  /* 0x00000010312a7819 */ /* 0x000fe400000006ff */
[----:B------:R-:W-:Y:S01]  /*73f0*/  ISETP.NE.AND P0, PT, R86, RZ, PT ;  /* 0x000000ff5600720c */ /* 0x000fe20003f05270 */
[----:B-1----:R-:W-:Y:S01]  /*7400*/  LDTM.16dp32bit_t0_t15.x32 R4, tmem[UR4] ;  /* 0x00000004000479ee */ /* 0x002fe20008a80000 */
[----:B------:R-:W1:Y:S01]  /*7410*/  LDTM.16dp32bit_t16_t31.x32 R4, tmem[UR4+0x20] ;  /* 0x00002004000479ee */ /* 0x000e620008aa0000 */
[----:B------:R-:W-:Y:S01]  /*7420*/  SHF.R.S32.HI R42, RZ, 0x18, R42 ;  /* 0x00000018ff2a7819 */ /* 0x000fe2000001142a */
[C---:B-1----:R-:W-:Y:S01]  /*7430*/  IMAD R0, R38.reuse, R4, RZ ;  /* 0x0000000426007224 */ /* 0x042fe200078e02ff */
[----:B------:R-:W-:Y:S01]  /*7440*/  SHF.R.S32.HI R4, RZ, 0x18, R2 ;  /* 0x00000018ff047819 */ /* 0x000fe20000011402 */
[C---:B------:R-:W-:Y:S01]  /*7450*/  IMAD R2, R38.reuse, R5, RZ ;  /* 0x0000000526027224 */ /* 0x040fe200078e02ff */
[----:B------:R-:W-:Y:S01]  /*7460*/  SHF.R.S32.HI R5, RZ, 0x18, R41 ;  /* 0x00000018ff057819 */ /* 0x000fe20000011429 */
[----:B------:R-:W-:Y:S01]  /*7470*/  IMAD R0, R3, R40, R0 ;  /* 0x0000002803007224 */ /* 0x000fe200078e0200 */
[----:B------:R-:W-:Y:S01]  /*7480*/  PRMT R41, R49, 0x8880, RZ ;  /* 0x0000888031297816 */ /* 0x000fe200000000ff */
[----:B------:R-:W-:Y:S02]  /*7490*/  IMAD R3, R38, R6, RZ ;  /* 0x0000000626037224 */ /* 0x000fe400078e02ff */
[-C--:B------:R-:W-:Y:S01]  /*74a0*/  IMAD R2, R4, R40.reuse, R2 ;  /* 0x0000002804027224 */ /* 0x080fe200078e0202 */
[----:B------:R-:W-:Y:S01]  /*74b0*/  SHF.R.S32.HI R4, RZ, 0x18, R48 ;  /* 0x00000018ff047819 */ /* 0x000fe20000011430 */
[----:B------:R-:W-:Y:S02]  /*74c0*/  IMAD R7, R38, R7, RZ ;  /* 0x0000000726077224 */ /* 0x000fe400078e02ff */
[-C--:B------:R-:W-:Y:S02]  /*74d0*/  IMAD R3, R5, R40.reuse, R3 ;  /* 0x0000002805037224 */ /* 0x080fe400078e0203 */
[----:B------:R-:W-:Y:S02]  /*74e0*/  IMAD R7, R4, R40, R7 ;  /* 0x0000002804077224 */ /* 0x000fe400078e0207 */
[C---:B------:R-:W-:Y:S02]  /*74f0*/  IMAD R6, R38.reuse, R11, RZ ;  /* 0x0000000b26067224 */ /* 0x040fe400078e02ff */
[C---:B------:R-:W-:Y:S01]  /*7500*/  IMAD R11, R38.reuse, R16, RZ ;  /* 0x00000010260b7224 */ /* 0x040fe200078e02ff */
[----:B------:R-:W-:Y:S01]  /*7510*/  I2IP.S8.S32.SAT R52, R7, R3, RZ ;  /* 0x0000000307347239 */ /* 0x000fe200000014ff */
[C---:B------:R-:W-:Y:S02]  /*7520*/  IMAD R16, R38.reuse, R21, RZ ;  /* 0x0000001526107224 */ /* 0x040fe400078e02ff */
[----:B------:R-:W-:Y:S01]  /*7530*/  IMAD R21, R38, R26, RZ ;  /* 0x0000001a26157224 */ /* 0x000fe200078e02ff */
[----:B------:R-:W-:Y:S01]  /*7540*/  I2IP.S8.S32.SAT R52, R2, R0, R52 ;  /* 0x0000000002347239 */ /* 0x000fe20000001434 */
[C---:B------:R-:W-:Y:S01]  /*7550*/  IMAD R26, R38.reuse, R31, RZ ;  /* 0x0000001f261a7224 */ /* 0x040fe200078e02ff */
[----:B------:R-:W-:Y:S01]  /*7560*/  SHF.R.S32.HI R2, RZ, 0x18, R49 ;  /* 0x00000018ff027819 */ /* 0x000fe20000011431 */
[C---:B------:R-:W-:Y:S02]  /*7570*/  IMAD R3, R38.reuse, R8, RZ ;  /* 0x0000000826037224 */ /* 0x040fe400078e02ff */
[----:B------:R-:W-:Y:S02]  /*7580*/  IMAD.SHL.U32 R31, R49, 0x100, RZ ;  /* 0x00000100311f7824 */ /* 0x000fe400078e00ff */
[C---:B------:R-:W-:Y:S02]  /*7590*/  IMAD R8, R38.reuse, R13, RZ ;  /* 0x0000000d26087224 */ /* 0x040fe400078e02ff */
[C---:B------:R-:W-:Y:S01]  /*75a0*/  IMAD R13, R38.reuse, R18, RZ ;  /* 0x00000012260d7224 */ /* 0x040fe200078e02ff */
[----:B------:R-:W-:Y:S01]  /*75b0*/  SHF.R.S32.HI R0, RZ, 0x18, R31 ;  /* 0x00000018ff007819 */ /* 0x000fe2000001141f */
[----:B------:R-:W-:Y:S01]  /*75c0*/  IMAD R18, R38, R23, RZ ;  /* 0x0000001726127224 */ /* 0x000fe200078e02ff */
[----:B------:R-:W-:Y:S01]  /*75d0*/  SHF.L.U32 R31, R50, 0x10, RZ ;  /* 0x00000010321f7819 */ /* 0x000fe200000006ff */
[C---:B------:R-:W-:Y:S02]  /*75e0*/  IMAD R4, R38.reuse, R9, RZ ;  /* 0x0000000926047224 */ /* 0x040fe400078e02ff */
[C---:B------:R-:W-:Y:S01]  /*75f0*/  IMAD R23, R38.reuse, R28, RZ ;  /* 0x0000001c26177224 */ /* 0x040fe200078e02ff */
[----:B------:R-:W-:Y:S01]  /*7600*/  SHF.R.S32.HI R31, RZ, 0x18, R31 ;  /* 0x00000018ff1f7819 */ /* 0x000fe2000001141f */
[C---:B------:R-:W-:Y:S02]  /*7610*/  IMAD R7, R38.reuse, R12, RZ ;  /* 0x0000000c26077224 */ /* 0x040fe400078e02ff */
[----:B------:R-:W-:Y:S01]  /*7620*/  IMAD R28, R38, R33, RZ ;  /* 0x00000021261c7224 */ /* 0x000fe200078e02ff */
[----:B------:R-:W-:Y:S01]  /*7630*/  PRMT R33, R50, 0x8880, RZ ;  /* 0x0000888032217816 */ /* 0x000fe200000000ff */
[----:B------:R-:W-:Y:S02]  /*7640*/  IMAD R3, R41, R40, R3 ;  /* 0x0000002829037224 */ /* 0x000fe400078e0203 */
[C---:B------:R-:W-:Y:S02]  /*7650*/  IMAD R12, R38.reuse, R17, RZ ;  /* 0x00000011260c7224 */ /* 0x040fe400078e02ff */
[C---:B------:R-:W-:Y:S02]  /*7660*/  IMAD R5, R38.reuse, R10, RZ ;  /* 0x0000000a26057224 */ /* 0x040fe400078e02ff */
[----:B------:R-:W-:Y:S02]  /*7670*/  IMAD R17, R38, R22, RZ ;  /* 0x0000001626117224 */ /* 0x000fe400078e02ff */
[----:B------:R-:W-:Y:S02]  /*7680*/  IMAD R4, R42, R40, R4 ;  /* 0x000000282a047224 */ /* 0x000fe400078e0204 */
[C---:B------:R-:W-:Y:S02]  /*7690*/  IMAD R22, R38.reuse, R27, RZ ;  /* 0x0000001b26167224 */ /* 0x040fe400078e02ff */
[----:B------:R-:W-:Y:S01]  /*76a0*/  IMAD R27, R38, R32, RZ ;  /* 0x00000020261b7224 */ /* 0x000fe200078e02ff */
[----:B------:R-:W-:Y:S01]  /*76b0*/  SHF.L.U32 R32, R50, 0x8, RZ ;  /* 0x0000000832207819 */ /* 0x000fe200000006ff */
[-C--:B------:R-:W-:Y:S02]  /*76c0*/  IMAD R5, R0, R40.reuse, R5 ;  /* 0x0000002800057224 */ /* 0x080fe400078e0205 */
[----:B------:R-:W-:Y:S01]  /*76d0*/  IMAD.MOV.U32 R0, RZ, RZ, R33 ;  /* 0x000000ffff007224 */ /* 0x000fe200078e0021 */
[----:B------:R-:W-:Y:S01]  /*76e0*/  SHF.R.S32.HI R32, RZ, 0x18, R32 ;  /* 0x00000018ff207819 */ /* 0x000fe20000011420 */
[-C--:B------:R-:W-:Y:S01]  /*76f0*/  IMAD R6, R2, R40.reuse, R6 ;  /* 0x0000002802067224 */ /* 0x080fe200078e0206 */
[----:B------:R-:W-:Y:S01]  /*7700*/  SHF.R.S32.HI R2, RZ, 0x18, R50 ;  /* 0x00000018ff027819 */ /* 0x000fe20000011432 */
[----:B------:R-:W-:Y:S01]  /*7710*/  IMAD R7, R0, R40, R7 ;  /* 0x0000002800077224 */ /* 0x000fe200078e0207 */
[----:B------:R-:W-:Y:S01]  /*7720*/  PRMT R0, R51, 0x8880, RZ ;  /* 0x0000888033007816 */ /* 0x000fe200000000ff */
[----:B------:R-:W-:Y:S01]  /*7730*/  IMAD R9, R38, R14, RZ ;  /* 0x0000000e26097224 */ /* 0x000fe200078e02ff */
[----:B------:R-:W-:Y:S01]  /*7740*/  I2IP.S8.S32.SAT R6, R6, R5, RZ ;  /* 0x0000000506067239 */ /* 0x000fe200000014ff */
[-C--:B------:R-:W-:Y:S01]  /*7750*/  IMAD R8, R31, R40.reuse, R8 ;  /* 0x000000281f087224 */ /* 0x080fe200078e0208 */
[C---:B------:R-:W-:Y:S01]  /*7760*/  SHF.L.U32 R31, R51.reuse, 0x8, RZ ;  /* 0x00000008331f7819 */ /* 0x040fe200000006ff */
[----:B------:R-:W-:Y:S01]  /*7770*/  IMAD R10, R38, R15, RZ ;  /* 0x0000000f260a7224 */ /* 0x000fe200078e02ff */
[----:B------:R-:W-:Y:S01]  /*7780*/  I2IP.S8.S32.SAT R53, R4, R3, R6 ;  /* 0x0000000304357239 */ /* 0x000fe20000001406 */
[-C--:B------:R-:W-:Y:S01]  /*7790*/  IMAD R9, R32, R40.reuse, R9 ;  /* 0x0000002820097224 */ /* 0x080fe200078e0209 */
[----:B------:R-:W-:Y:S01]  /*77a0*/  SHF.R.S32.HI R5, RZ, 0x18, R31 ;  /* 0x00000018ff057819 */ /* 0x000fe2000001141f */
[-C--:B------:R-:W-:Y:S01]  /*77b0*/  IMAD R10, R2, R40.reuse, R10 ;  /* 0x00000028020a7224 */ /* 0x080fe200078e020a */
[----:B------:R-:W-:Y:S01]  /*77c0*/  SHF.L.U32 R2, R51, 0x10, RZ ;  /* 0x0000001033027819 */ /* 0x000fe200000006ff */
[----:B------:R-:W-:Y:S01]  /*77d0*/  IMAD R11, R0, R40, R11 ;  /* 0x00000028000b7224 */ /* 0x000fe200078e020b */
[----:B------:R-:W-:Y:S01]  /*77e0*/  SHF.R.S32.HI R0, RZ, 0x18, R51 ;  /* 0x00000018ff007819 */ /* 0x000fe20000011433 */
[C---:B------:R-:W-:Y:S01]  /*77f0*/  IMAD R15, R38.reuse, R20, RZ ;  /* 0x00000014260f7224 */ /* 0x040fe200078e02ff */
[----:B------:R-:W-:Y:S01]  /*7800*/  SHF.R.S32.HI R2, RZ, 0x18, R2 ;  /* 0x00000018ff027819 */ /* 0x000fe20000011402 */
[C---:B------:R-:W-:Y:S01]  /*7810*/  IMAD R14, R38.reuse, R19, RZ ;  /* 0x00000013260e7224 */ /* 0x040fe200078e02ff */
[C---:B----4-:R-:W-:Y:S01]  /*7820*/  SHF.L.U32 R4, R45.reuse, 0x10, RZ ;  /* 0x000000102d047819 */ /* 0x050fe200000006ff */
[----:B------:R-:W-:Y:S01]  /*7830*/  IMAD R19, R38, R24, RZ ;  /* 0x0000001826137224 */ /* 0x000fe200078e02ff */
[----:B------:R-:W-:Y:S01]  /*7840*/  PRMT R3, R45, 0x8880, RZ ;  /* 0x000088802d037816 */ /* 0x000fe200000000ff */
[-C--:B------:R-:W-:Y:S01]  /*7850*/  IMAD R12, R2, R40.reuse, R12 ;  /* 0x00000028020c7224 */ /* 0x080fe200078e020c */
[----:B------:R-:W-:Y:S01]  /*7860*/  PRMT R2, R44, 0x8880, RZ ;  /* 0x000088802c027816 */ /* 0x000fe200000000ff */
[-C--:B------:R-:W-:Y:S01]  /*7870*/  IMAD R13, R5, R40.reuse, R13 ;  /* 0x00000028050d7224 */ /* 0x080fe200078e020d */
[----:B------:R-:W-:Y:S01]  /*7880*/  SHF.R.S32.HI R4, RZ, 0x18, R4 ;  /* 0x00000018ff047819 */ /* 0x000fe20000011404 */
[----:B------:R-:W-:Y:S01]  /*7890*/  IMAD R14, R0, R40, R14 ;  /* 0x00000028000e7224 */ /* 0x000fe200078e020e */
[----:B------:R-:W-:Y:S01]  /*78a0*/  MOV R0, R2 ;  /* 0x0000000200007202 */ /* 0x000fe20000000f00 */
[----:B------:R-:W-:Y:S01]  /*78b0*/  IMAD.U32 R5, R44, 0x10000, RZ ;  /* 0x000100002c057824 */ /* 0x000fe200078e00ff */
[----:B------:R-:W-:Y:S01]  /*78c0*/  I2IP.S8.S32.SAT R9, R10, R9, RZ ;  /* 0x000000090a097239 */ /* 0x000fe200000014ff */
[----:B------:R-:W-:Y:S01]  /*78d0*/  IMAD R20, R38, R25, RZ ;  /* 0x0000001926147224 */ /* 0x000fe200078e02ff */
[----:B------:R-:W-:Y:S01]  /*78e0*/  I2IP.S8.S32.SAT R13, R14, R13, RZ ;  /* 0x0000000d0e0d7239 */ /* 0x000fe200000014ff */
[----:B------:R-:W-:Y:S01]  /*78f0*/  IMAD R15, R0, R40, R15 ;  /* 0x00000028000f7224 */ /* 0x000fe200078e020f */
[----:B------:R-:W-:Y:S01]  /*7900*/  SHF.R.S32.HI R2, RZ, 0x18, R5 ;  /* 0x00000018ff027819 */ /* 0x000fe20000011405 */
[----:B------:R-:W-:Y:S01]  /*7910*/  IMAD R24, R38, R29, RZ ;  /* 0x0000001d26187224 */ /* 0x000fe200078e02ff */
[----:B------:R-:W-:Y:S01]  /*7920*/  SHF.L.U32 R0, R44, 0x8, RZ ;  /* 0x000000082c007819 */ /* 0x000fe200000006ff */
[----:B------:R-:W-:Y:S01]  /*7930*/  IMAD R25, R38, R30, RZ ;  /* 0x0000001e26197224 */ /* 0x000fe200078e02ff */
[----:B------:R-:W-:Y:S01]  /*7940*/  I2IP.S8.S32.SAT R54, R8, R7, R9 ;  /* 0x0000000708367239 */ /* 0x000fe20000001409 */
[----:B------:R-:W-:Y:S01]  /*7950*/  IMAD R16, R2, R40, R16 ;  /* 0x0000002802107224 */ /* 0x000fe200078e0210 */
[----:B------:R-:W-:Y:S01]  /*7960*/  SHF.R.S32.HI R0, RZ, 0x18, R0 ;  /* 0x00000018ff007819 */ /* 0x000fe20000011400 */
[----:B------:R-:W-:Y:S01]  /*7970*/  IMAD R29, R38, R34, RZ ;  /* 0x00000022261d7224 */ /* 0x000fe200078e02ff */
[----:B------:R-:W-:Y:S01]  /*7980*/  SHF.R.S32.HI R2, RZ, 0x18, R44 ;  /* 0x00000018ff027819 */ /* 0x000fe2000001142c */
[----:B------:R-:W-:Y:S01]  /*7990*/  IMAD.SHL.U32 R5, R45, 0x100, RZ ;  /* 0x000001002d057824 */ /* 0x000fe200078e00ff */
[----:B------:R-:W-:Y:S01]  /*79a0*/  I2IP.S8.S32.SAT R55, R12, R11, R13 ;  /* 0x0000000b0c377239 */ /* 0x000fe2000000140d */
[-C--:B------:R-:W-:Y:S02]  /*79b0*/  IMAD R17, R0, R40.reuse, R17 ;  /* 0x0000002800117224 */ /* 0x080fe400078e0211 */
[-C--:B------:R-:W-:Y:S01]  /*79c0*/  IMAD R18, R2, R40.reuse, R18 ;  /* 0x0000002802127224 */ /* 0x080fe200078e0212 */
[----:B------:R-:W-:Y:S01]  /*79d0*/  SHF.R.S32.HI R0, RZ, 0x18, R5 ;  /* 0x00000018ff007819 */ /* 0x000fe20000011405 */
[-C--:B------:R-:W-:Y:S01]  /*79e0*/  IMAD R19, R3, R40.reuse, R19 ;  /* 0x0000002803137224 */ /* 0x080fe200078e0213 */
[----:B------:R-:W-:Y:S01]  /*79f0*/  SHF.R.S32.HI R2, RZ, 0x18, R45 ;  /* 0x00000018ff027819 */ /* 0x000fe2000001142d */
[-C--:B------:R-:W-:Y:S01]  /*7a00*/  IMAD R20, R4, R40.reuse, R20 ;  /* 0x0000002804147224 */ /* 0x080fe200078e0214 */
[----:B------:R-:W-:Y:S01]  /*7a10*/  SHF.L.U32 R4, R46, 0x10, RZ ;  /* 0x000000102e047819 */ /* 0x000fe200000006ff */
[-C--:B------:R-:W-:Y:S01]  /*7a20*/  IMAD R21, R0, R40.reuse, R21 ;  /* 0x0000002800157224 */ /* 0x080fe200078e0215 */
[C---:B------:R-:W-:Y:S01]  /*7a30*/  PRMT R0, R46.reuse, 0x8880, RZ ;  /* 0x000088802e007816 */ /* 0x040fe200000000ff */
[----:B------:R1:W-:Y:S01]  /*7a40*/  STS.128 [R69+UR44+0x2400], R52 ;  /* 0x0024003445007988 */ /* 0x0003e20008000c2c */
[----:B------:R-:W-:Y:S01]  /*7a50*/  SHF.L.U32 R3, R46, 0x8, RZ ;  /* 0x000000082e037819 */ /* 0x000fe200000006ff */
[-C--:B------:R-:W-:Y:S01]  /*7a60*/  IMAD R22, R2, R40.reuse, R22 ;  /* 0x0000002802167224 */ /* 0x080fe200078e0216 */
[----:B------:R-:W-:Y:S01]  /*7a70*/  SHF.R.S32.HI R2, RZ, 0x18, R4 ;  /* 0x00000018ff027819 */ /* 0x000fe20000011404 */
[-C--:B------:R-:W-:Y:S01]  /*7a80*/  IMAD R23, R0, R40.reuse, R23 ;  /* 0x0000002800177224 */ /* 0x080fe200078e0217 */
[----:B------:R-:W-:Y:S01]  /*7a90*/  SHF.R.S32.HI R3, RZ, 0x18, R3 ;  /* 0x00000018ff037819 */ /* 0x000fe20000011403 */
[----:B------:R-:W-:Y:S01]  /*7aa0*/  IMAD R30, R38, R35, RZ ;  /* 0x00000023261e7224 */ /* 0x000fe200078e02ff */
[----:B------:R-:W-:Y:S01]  /*7ab0*/  SHF.R.S32.HI R0, RZ, 0x18, R46 ;  /* 0x00000018ff007819 */ /* 0x000fe2000001142e */
[-C--:B------:R-:W-:Y:S01]  /*7ac0*/  IMAD R24, R2, R40.reuse, R24 ;  /* 0x0000002802187224 */ /* 0x080fe200078e0218 */
[----:B------:R-:W-:Y:S01]  /*7ad0*/  PRMT R2, R47, 0x8880, RZ ;  /* 0x000088802f027816 */ /* 0x000fe200000000ff */
[-C--:B------:R-:W-:Y:S01]  /*7ae0*/  IMAD R25, R3, R40.reuse, R25 ;  /* 0x0000002803197224 */ /* 0x080fe200078e0219 */
[C---:B------:R-:W-:Y:S01]  /*7af0*/  SHF.L.U32 R3, R47.reuse, 0x10, RZ ;  /* 0x000000102f037819 */ /* 0x040fe200000006ff */
[----:B------:R-:W-:Y:S01]  /*7b00*/  IMAD.SHL.U32 R4, R47, 0x100, RZ ;  /* 0x000001002f047824 */ /* 0x000fe200078e00ff */
[----:B------:R-:W-:Y:S01]  /*7b10*/  SHF.R.S32.HI R5, RZ, 0x18, R47 ;  /* 0x00000018ff057819 */ /* 0x000fe2000001142f */
[-C--:B------:R-:W-:Y:S01]  /*7b20*/  IMAD R26, R0, R40.reuse, R26 ;  /* 0x00000028001a7224 */ /* 0x080fe200078e021a */
[----:B------:R-:W-:Y:S01]  /*7b30*/  SHF.R.S32.HI R3, RZ, 0x18, R3 ;  /* 0x00000018ff037819 */ /* 0x000fe20000011403 */
[-C--:B------:R-:W-:Y:S01]  /*7b40*/  IMAD R27, R2, R40.reuse, R27 ;  /* 0x00000028021b7224 */ /* 0x080fe200078e021b */
[----:B------:R-:W-:Y:S02]  /*7b50*/  SHF.R.S32.HI R4, RZ, 0x18, R4 ;  /* 0x00000018ff047819 */ /* 0x000fe40000011404 */
[----:B------:R-:W-:Y:S01]  /*7b60*/  I2IP.S8.S32.SAT R17, R18, R17, RZ ;  /* 0x0000001112117239 */ /* 0x000fe200000014ff */
[-C--:B------:R-:W-:Y:S01]  /*7b70*/  IMAD R28, R3, R40.reuse, R28 ;  /* 0x00000028031c7224 */ /* 0x080fe200078e021c */
[----:B------:R-:W-:Y:S01]  /*7b80*/  I2IP.S8.S32.SAT R21, R22, R21, RZ ;  /* 0x0000001516157239 */ /* 0x000fe200000014ff */
[-C--:B------:R-:W-:Y:S01]  /*7b90*/  IMAD R29, R4, R40.reuse, R29 ;  /* 0x00000028041d7224 */ /* 0x080fe200078e021d */
[----:B------:R-:W-:Y:S01]  /*7ba0*/  I2IP.S8.S32.SAT R16, R16, R15, R17 ;  /* 0x0000000f10107239 */ /* 0x000fe20000001411 */
[----:B------:R-:W-:Y:S01]  /*7bb0*/  IMAD R30, R5, R40, R30 ;  /* 0x00000028051e7224 */ /* 0x000fe200078e021e */
[----:B------:R-:W-:Y:S02]  /*7bc0*/  I2IP.S8.S32.SAT R17, R20, R19, R21 ;  /* 0x0000001314117239 */ /* 0x000fe40000001415 */
[----:B------:R-:W-:Y:S02]  /*7bd0*/  I2IP.S8.S32.SAT R18, R26, R25, RZ ;  /* 0x000000191a127239 */ /* 0x000fe400000014ff */
[----:B------:R-:W-:Y:S02]  /*7be0*/  I2IP.S8.S32.SAT R19, R30, R29, RZ ;  /* 0x0000001d1e137239 */ /* 0x000fe400000014ff */
[----:B------:R-:W-:Y:S02]  /*7bf0*/  IADD3 R2, PT, PT, R69, UR44, RZ ;  /* 0x0000002c45027c10 */ /* 0x000fe4000fffe0ff */
[----:B------:R-:W-:Y:S02]  /*7c00*/  SHF.L.U32 R0, R79, 0x4, RZ ;  /* 0x000000044f007819 */ /* 0x000fe400000006ff */
[----:B------:R-:W-:Y:S02]  /*7c10*/  I2IP.S8.S32.SAT R18, R24, R23, R18 ;  /* 0x0000001718127239 */ /* 0x000fe40000001412 */
[----:B------:R-:W-:Y:S02]  /*7c20*/  I2IP.S8.S32.SAT R19, R28, R27, R19 ;  /* 0x0000001b1c137239 */ /* 0x000fe40000001413 */
[----:B------:R-:W-:Y:S02]  /*7c30*/  IADD3 R87, PT, PT, R2, R0, RZ ;  /* 0x0000000002577210 */ /* 0x000fe40007ffe0ff */
[----:B------:R-:W-:Y:S02]  /*7c40*/  LEA R3, R81, UR44, 0x3 ;  /* 0x0000002c51037c11 */ /* 0x000fe4000f8e18ff */
[----:B------:R-:W-:Y:S01]  /*7c50*/  @P6 SHF.L.U32 R4, R80, 0x1f, RZ ;  /* 0x0000001f50046819 */ /* 0x000fe200000006ff */
[----:B------:R1:W-:Y:S01]  /*7c60*/  STS.128 [R87+0x2410], R16 ;  /* 0x0024101057007388 */ /* 0x0003e20000000c00 */
[----:B------:R-:W-:Y:S01]  /*7c70*/  @!PT LDS RZ, [RZ] ;  /* 0x00000000fffff984 */ /* 0x000fe20000000800 */
[----:B------:R-:W-:Y:S01]  /*7c80*/  @!PT LDS RZ, [RZ] ;  /* 0x00000000fffff984 */ /* 0x000fe20000000800 */
[----:B------:R-:W-:Y:S01]  /*7c90*/  @!PT LDS RZ, [RZ] ;  /* 0x00000000fffff984 */ /* 0x000fe20000000800 */
[----:B------:R-:W-:Y:S01]  /*7ca0*/  @!PT LDS RZ, [RZ] ;  /* 0x00000000fffff984 */ /* 0x000fe20000000800 */
[----:B------:R2:W-:Y:S07]  /*7cb0*/  MEMBAR.ALL.CTA ;  /* 0x0000000000007992 */ /* 0x0005ee0000008000 */
[----:B--2---:R-:W2:Y:S02]  /*7cc0*/  FENCE.VIEW.ASYNC.S ;  /* 0x00000000000073c6 */ /* 0x004ea40000000000 */
[----:B--2---:R-:W-:Y:S06]  /*7cd0*/  BAR.SYNC.DEFER_BLOCKING 0x1, 0x80 ;  /* 0x0042000000007b1d */ /* 0x004fec0000010000 */
[----:B------:R-:W-:Y:S05]  /*7ce0*/  @P0 BRA `(.L_x_133) ;  /* 0x0000000000280947 */ /* 0x000fea0003800000 */
[----:B------:R-:W2:Y:S01]  /*7cf0*/  LDCU.64 UR6, c[0x0][0x348] ;  /* 0x00006900ff0677ac */ /* 0x000ea20008000a00 */
[----:B------:R-:W-:Y:S01]  /*7d00*/  UIADD3 UR4, UPT, UPT, UR44, 0x2400, URZ ;  /* 0x000024002c047890 */ /* 0x000fe2000fffe0ff */
[----:B------:R-:W-:Y:S05]  /*7d10*/  UMOV UR51, UR36 ;  /* 0x0000002400337c82 */ /* 0x000fea0008000000 */
[----:B------:R-:W-:Y:S04]  /*7d20*/  MOV R85, UR4 ;  /* 0x0000000400557c02 */ /* 0x000fe80008000f00 */
[----:B------:R-:W-:Y:S01]  /*7d30*/  R2UR UR48, R85 ;  /* 0x00000000553072ca */ /* 0x000fe200000e0000 */
[----:B--2---:R-:W-:Y:S04]  /*7d40*/  UIADD3 UR4, UP0, UPT, UR6, 0x680, URZ ;  /* 0x0000068006047890 */ /* 0x004fe8000ff1e0ff */
[----:B------:R-:W-:Y:S09]  /*7d50*/  UIADD3.X UR5, UPT, UPT, URZ, UR7, URZ, UP0, !UPT ;  /* 0x00000007ff057290 */ /* 0x000ff200087fe4ff */
[----:B------:R2:W-:Y:S01]  /*7d60*/  UTMASTG.3D [UR48], [UR4] ;  /* 0x00000030040073b5 */ /* 0x0005e20008010000 */
[----:B------:R0:W-:Y:S01]  /*7d70*/  UTMACMDFLUSH ;  /* 0x00000000000079b7 */ /* 0x0001e20000000000 */
[----:B--2---:R-:W-:Y:S04]  /*7d80*/  DEPBAR.LE SB0, 0x1 ;  /* 0x000080400000791a */ /* 0x004fe80000000000 */
.L_x_133:
[----:B------:R-:W-:Y:S05]  /*7d90*/  BSYNC.RECONVERGENT B0 ;  /* 0x0000000000007941 */ /* 0x000fea0003800200 */
.L_x_132:
[----:B------:R-:W-:Y:S06]  /*7da0*/  BAR.SYNC.DEFER_BLOCKING 0x1, 0x80 ;  /* 0x0042000000007b1d */ /* 0x000fec0000010000 */
[----:B------:R-:W2:Y:S01]  /*7db0*/  @P6 SYNCS.PHASECHK.TRANS64.TRYWAIT P0, [R3+URZ+0x220], R4 ;  /* 0x00022004030065a7 */ /* 0x000ea200080011ff */
[----:B------:R-:W-:Y:S01]  /*7dc0*/  BSSY B1, `(.L_x_134) ;  /* 0x000001f000017945 */ /* 0x000fe20003800000 */
[----:B--2---:R-:W-:Y:S03]  /*7dd0*/  @P6 SEL R56, RZ, 0x1, !P0 ;  /* 0x00000001ff386807 */ /* 0x004fe60004000000 */
[----:B------:R-:W-:Y:S05]  /*7de0*/  @!P6 BRA `(.L_x_135) ;  /* 0x000000000070e947 */ /* 0x000fea0003800000 */
[----:B------:R-:W-:Y:S01]  /*7df0*/  ISETP.NE.AND P1, PT, R57, RZ, PT ;  /* 0x000000ff3900720c */ /* 0x000fe20003f25270 */
[----:B------:R-:W-:Y:S01]  /*7e00*/  BSSY B0, `(.L_x_136) ;  /* 0x0000008000007945 */ /* 0x000fe20003800000 */
[----:B------:R-:W-:Y:S11]  /*7e10*/  ISETP.NE.AND P0, PT, R56, RZ, PT ;  /* 0x000000ff3800720c */ /* 0x000ff60003f05270 */
[----:B------:R-:W-:Y:S04]  /*7e20*/  @P1 IMAD R2, R81, 0x1000, R2 ;  /* 0x0000100051021824 */ /* 0x000fe800078e0202 */
[----:B------:R-:W-:Y:S01]  /*7e30*/  @P1 IMAD.IADD R4, R0, 0x1, R2 ;  /* 0x0000000100041824 */ /* 0x000fe200078e0202 */
[----:B------:R-:W-:Y:S06]  /*7e40*/  @P0 BRA `(.L_x_137) ;  /* 0x00000000000c0947 */ /* 0x000fec0003800000 */
[----:B------:R-:W-:Y:S04]  /*7e50*/  SHF.L.U32 R0, R80, 0x1f, RZ ;  /* 0x0000001f50007819 */ /* 0x000fe800000006ff */
[----:B------:R-:W2:Y:S02]  /*7e60*/  SYNCS.PHASECHK.TRANS64.TRYWAIT P0, [R3+URZ+0x220], R0 ;  /* 0x00022000030075a7 */ /* 0x000ea400080011ff */
[----:B--2---:R-:W-:Y:S05]  /*7e70*/  @!P0 BRA `(.L_x_138) ;  /* 0x0000002000a08947 */ /* 0x004fea0003800000 */
.L_x_137:
[----:B------:R-:W-:Y:S05]  /*7e80*/  BSYNC B0 ;  /* 0x0000000000007941 */ /* 0x000fea0003800000 */
.L_x_136:
[----:B------:R-:W-:Y:S01]  /*7e90*/  ISETP.NE.AND P0, PT, R57, RZ, PT ;  /* 0x000000ff3900720c */ /* 0x000fe20003f05270 */
[----:B--2---:R-:W-:Y:S02]  /*7ea0*/  VIADD R3, R3, 0x230 ;  /* 0x0000023003037836 */ /* 0x004fe40000000000 */
[----:B------:R-:W-:Y:S02]  /*7eb0*/  IMAD.U32 R0, RZ, RZ, UR45 ;  /* 0x0000002dff007e24 */ /* 0x000fe4000f8e00ff */
[----:B------:R-:W-:Y:S03]  /*7ec0*/  VIADD R81, R81, 0x1 ;  /* 0x0000000151517836 */ /* 0x000fe60000000000 */
[----:B------:R-:W-:Y:S05]  /*7ed0*/  PRMT R0, R0, 0x654, R3 ;  /* 0x0000065400007816 */ /* 0x000fea0000000003 */
[----:B------:R2:W3:Y:S04]  /*7ee0*/  @P0 LDS.128 R48, [R2+0x400] ;  /* 0x0004000002300984 */ /* 0x0004e80000000c00 */
        /* <DEDUP_REMOVED lines=11> */
[----:B--23--:R-:W-:Y:S02]  /*7fa0*/  LOP3.LUT R80, R80, R0, RZ, 0x3c, !PT ;  /* 0x0000000050507212 */ /* 0x00cfe400078e3cff */
.L_x_135:
[----:B------:R-:W-:Y:S05]  /*7fb0*/  BSYNC B1 ;  /* 0x0000000000017941 */ /* 0x000fea0003800000 */
.L_x_134:
[----:B------:R-:W-:Y:S05]  /*7fc0*/  VIADD R0, R39, 0x40 ;  /* 0x0000004027007836 */ /* 0x000fea0000000000 */
[----:B------:R-:W-:Y:S04]  /*7fd0*/  SHF.R.U32.HI R0, RZ, 0x15, R0 ;  /* 0x00000015ff007819 */ /* 0x000fe80000011600 */
[----:B------:R-:W-:Y:S11]  /*7fe0*/  LOP3.LUT P0, RZ, R0, 0x3, R75, 0x48, !PT ;  /* 0x0000000300ff7812 */ /* 0x000ff6000780484b */
[----:B------:R-:W-:Y:S02]  /*7ff0*/  @!UPT UIADD3 URZ, UPT, UPT, URZ, URZ, URZ ;  /* 0x000000fffffff290 */ /* 0x000fe4000fffe0ff */
[----:B------:R-:W-:Y:S05]  /*8000*/  @!P0 BRA `(.L_x_139) ;  /* 0x0000000000408947 */ /* 0x000fea0003800000 */
[----:B------:R-:W2:Y:S01]  /*8010*/  LDCU.64 UR8, c[0x4][0x70] ;  /* 0x01000e00ff0877ac */ /* 0x000ea20008000a00 */
[----:B------:R-:W-:Y:S01]  /*8020*/  MOV R3, 0x0 ;  /* 0x0000000000037802 */ /* 0x000fe20000000f00 */
[----:B------:R-:W-:Y:S02]  /*8030*/  HFMA2 R12, -RZ, RZ, 0, 5.9604644775390625e-08 ;  /* 0x00000001ff0c7431 */ /* 0x000fe400000001ff */
[----:B------:R-:W-:Y:S02]  /*8040*/  IMAD.MOV.U32 R8, RZ, RZ, 0x192 ;  /* 0x00000192ff087424 */ /* 0x000fe400078e00ff */
[----:B------:R-:W-:Y:S01]  /*8050*/  IMAD.MOV.U32 R13, RZ, RZ, RZ ;  /* 0x000000ffff0d7224 */ /* 0x000fe200078e00ff */
[----:B------:R-:W3:Y:S01]  /*8060*/  LDCU.64 UR6, c[0x4][0x78] ;  /* 0x01000f00ff0677ac */ /* 0x000ee20008000a00 */
[----:B------:R-:W1:Y:S01]  /*8070*/  LDC.64 R2, c[0x4][R3] ;  /* 0x0100000003027b82 */ /* 0x000e620000000a00 */
[----:B------:R-:W5:Y:S01]  /*8080*/  LDCU.64 UR4, c[0x4][0x10] ;  /* 0x01000200ff0477ac */ /* 0x000f620008000a00 */
[----:B--2---:R-:W-:Y:S01]  /*8090*/  MOV R5, UR9 ;  /* 0x0000000900057c02 */ /* 0x004fe20008000f00 */
[----:B------:R-:W-:Y:S01]  /*80a0*/  IMAD.U32 R4, RZ, RZ, UR8 ;  /* 0x00000008ff047e24 */ /* 0x000fe2000f8e00ff */
[----:B---3--:R-:W-:Y:S01]  /*80b0*/  MOV R7, UR7 ;  /* 0x0000000700077c02 */ /* 0x008fe20008000f00 */
[----:B------:R-:W-:Y:S01]  /*80c0*/  IMAD.U32 R6, RZ, RZ, UR6 ;  /* 0x00000006ff067e24 */ /* 0x000fe2000f8e00ff */
[----:B-----5:R-:W-:Y:S01]  /*80d0*/  MOV R11, UR5 ;  /* 0x00000005000b7c02 */ /* 0x020fe20008000f00 */
[----:B------:R-:W-:Y:S02]  /*80e0*/  IMAD.U32 R10, RZ, RZ, UR4 ;  /* 0x00000004ff0a7e24 */ /* 0x000fe4000f8e00ff */
[----:B------:R-:W-:Y:S07]  /*80f0*/  LEPC R20, `(.L_x_139) ;  /* 0x000000001014794e */ /* 0x000fee0000000000 */
[----:B-1--4-:R-:W-:Y:S05]  /*8100*/  CALL.ABS.NOINC R2 ;  /* 0x0000000002007343 */ /* 0x012fea0003c00000 */
.L_x_139:
[----:B------:R-:W-:Y:S01]  /*8110*/  ISETP.NE.AND P0, PT, R86, RZ, PT ;  /* 0x000000ff5600720c */ /* 0x000fe20003f05270 */
[----:B------:R-:W-:Y:S05]  /*8120*/  WARPSYNC.ALL ;  /* 0x0000000000007948 */ /* 0x000fea0003800000 */
[----:B------:R-:W-:Y:S01]  /*8130*/  IMAD.SHL.U32 R66, R49, 0x100, RZ ;  /* 0x0000010031427824 */ /* 0x000fe200078e00ff */
[----:B------:R-:W-:Y:S01]  /*8140*/  R2UR UR4, R39 ;  /* 0x00000000270472ca */ /* 0x000fe200000e0000 */
[----:B------:R-:W-:Y:S01]  /*8150*/  IMAD.SHL.U32 R60, R51, 0x100, RZ ;  /* 0x00000100333c7824 */ /* 0x000fe200078e00ff */
[C---:B------:R-:W-:Y:S01]  /*8160*/  SHF.L.U32 R2, R48.reuse, 0x10, RZ ;  /* 0x0000001030027819 */ /* 0x040fe200000006ff */
[----:B-1--4-:R-:W-:Y:S01]  /*8170*/  IMAD.SHL.U32 R54, R45, 0x100, RZ ;  /* 0x000001002d367824 */ /* 0x012fe200078e00ff */
[C---:B------:R-:W-:Y:S01]  /*8180*/  PRMT R0, R48.reuse, 0x8880, RZ ;  /* 0x0000888030007816 */ /* 0x040fe200000000ff */
[----:B------:R-:W-:Y:S01]  /*8190*/  BSSY.RECONVERGENT B0, `(.L_x_140) ;  /* 0x000009f000007945 */ /* 0x000fe20003800200 */
[----:B------:R-:W-:Y:S02]  /*81a0*/  SHF.L.U32 R3, R48, 0x8, RZ ;  /* 0x0000000830037819 */ /* 0x000fe400000006ff */
[----:B------:R-:W-:Y:S02]  /*81b0*/  SHF.R.S32.HI R2, RZ, 0x18, R2 ;  /* 0x00000018ff027819 */ /* 0x000fe40000011402 */
[----:B------:R-:W-:Y:S02]  /*81c0*/  PRMT R68, R49, 0x8880, RZ ;  /* 0x0000888031447816 */ /* 0x000fe400000000ff */
[----:B------:R-:W-:Y:S01]  /*81d0*/  SHF.R.S32.HI R3, RZ, 0x18, R3 ;  /* 0x00000018ff037819 */ /* 0x000fe20000011403 */
[----:B------:R-:W-:Y:S01]  /*81e0*/  LDTM.16dp32bit_t0_t15.x32 R4, tmem[UR4+0x40] ;  /* 0x00004004000479ee */ /* 0x000fe20008a80000 */
[----:B------:R-:W1:Y:S01]  /*81f0*/  LDTM.16dp32bit_t16_t31.x32 R4, tmem[UR4+0x60] ;  /* 0x00006004000479ee */ /* 0x000e620008aa0000 */
[----:B------:R-:W-:Y:S01]  /*8200*/  NOP ;  /* 0x0000000000007918 */ /* 0x000fe20000000000 */
[C---:B------:R-:W-:Y:S02]  /*8210*/  SHF.L.U32 R63, R50.reuse, 0x8, RZ ;  /* 0x00000008323f7819 */ /* 0x040fe400000006ff */
[C---:B------:R-:W-:Y:S02]  /*8220*/  PRMT R62, R51.reuse, 0x8880, RZ ;  /* 0x00008880333e7816 */ /* 0x040fe400000000ff */
[----:B------:R-:W-:Y:S02]  /*8230*/  SHF.L.U32 R61, R51, 0x10, RZ ;  /* 0x00000010333d7819 */ /* 0x000fe400000006ff */
[----:B------:R-:W-:Y:S02]  /*8240*/  R2UR UR5, R43 ;  /* 0x000000002b0572ca */ /* 0x000fe400000e0000 */
[----:B------:R-:W-:Y:S01]  /*8250*/  SHF.R.S32.HI R39, RZ, 0x18, R48 ;  /* 0x00000018ff277819 */ /* 0x000fe20000011430 */
[----:B------:R-:W-:Y:S01]  /*8260*/  IMAD.SHL.U32 R48, R47, 0x100, RZ ;  /* 0x000001002f307824 */ /* 0x000fe200078e00ff */
[----:B------:R-:W-:Y:S02]  /*8270*/  SHF.L.U32 R67, R49, 0x10, RZ ;  /* 0x0000001031437819 */ /* 0x000fe400000006ff */
[C---:B------:R-:W-:Y:S02]  /*8280*/  PRMT R65, R50.reuse, 0x8880, RZ ;  /* 0x0000888032417816 */ /* 0x040fe400000000ff */
[----:B------:R-:W-:Y:S02]  /*8290*/  SHF.R.S32.HI R41, RZ, 0x18, R49 ;  /* 0x00000018ff297819 */ /* 0x000fe40000011431 */
[----:B------:R-:W-:Y:S02]  /*82a0*/  SHF.L.U32 R64, R50, 0x10, RZ ;  /* 0x0000001032407819 */ /* 0x000fe400000006ff */
[----:B------:R-:W-:Y:S01]  /*82b0*/  SHF.R.S32.HI R42, RZ, 0x18, R50 ;  /* 0x00000018ff2a7819 */ /* 0x000fe20000011432 */
[----:B------:R-:W-:Y:S01]  /*82c0*/  UIADD3 UR4, UPT, UPT, UR5, 0x290, URZ ;  /* 0x0000029005047890 */ /* 0x000fe2000fffe0ff */
[----:B------:R-:W-:Y:S01]  /*82d0*/  PRMT R59, R44, 0x8880, RZ ;  /* 0x000088802c3b7816 */ /* 0x000fe200000000ff */
[C---:B-1----:R-:W-:Y:S02]  /*82e0*/  IMAD R4, R38.reuse, R4, RZ ;  /* 0x0000000426047224 */ /* 0x042fe400078e02ff */
[----:B------:R-:W-:Y:S01]  /*82f0*/  UPRMT UR4, UR45, 0x654, UR4 ;  /* 0x000006542d047896 */ /* 0x000fe20008000004 */
[C---:B------:R-:W-:Y:S01]  /*8300*/  IMAD R5, R38.reuse, R5, RZ ;  /* 0x0000000526057224 */ /* 0x040fe200078e02ff */
[----:B------:R-:W-:Y:S01]  /*8310*/  SHF.R.S32.HI R43, RZ, 0x18, R51 ;  /* 0x00000018ff2b7819 */ /* 0x000fe20000011433 */
[----:B------:R-:W-:Y:S01]  /*8320*/  IMAD R6, R38, R6, RZ ;  /* 0x0000000626067224 */ /* 0x000fe200078e02ff */
[----:B------:R-:W-:Y:S01]  /*8330*/  SHF.L.U32 R51, R46, 0x8, RZ ;  /* 0x000000082e337819 */ /* 0x000fe200000006ff */
[----:B------:R-:W-:Y:S01]  /*8340*/  IMAD R4, R0, R40, R4 ;  /* 0x0000002800047224 */ /* 0x000fe200078e0204 */
[----:B------:R-:W-:Y:S01]  /*8350*/  MOV R0, R68 ;  /* 0x0000004400007202 */ /* 0x000fe20000000f00 */
[----:B------:R-:W-:Y:S01]  /*8360*/  IMAD R7, R38, R7, RZ ;  /* 0x0000000726077224 */ /* 0x000fe200078e02ff */
[----:B------:R-:W-:Y:S01]  /*8370*/  SHF.L.U32 R58, R44, 0x10, RZ ;  /* 0x000000102c3a7819 */ /* 0x000fe200000006ff */
[-C--:B------:R-:W-:Y:S01]  /*8380*/  IMAD R5, R2, R40.reuse, R5 ;  /* 0x0000002802057224 */ /* 0x080fe200078e0205 */
[----:B------:R-:W-:Y:S01]  /*8390*/  SYNCS.ARRIVE.TRANS64.RED.A1T0 RZ, [UR4], RZ ;  /* 0x000000ffffff79a7 */ /* 0x000fe20008100404 */
[----:B------:R-:W-:Y:S01]  /*83a0*/  IMAD R6, R3, R40, R6 ;  /* 0x0000002803067224 */ /* 0x000fe200078e0206 */
[----:B------:R-:W-:Y:S01]  /*83b0*/  SHF.R.S32.HI R2, RZ, 0x18, R67 ;  /* 0x00000018ff027819 */ /* 0x000fe20000011443 */
[C---:B------:R-:W-:Y:S01]  /*83c0*/  IMAD R8, R38.reuse, R8, RZ ;  /* 0x0000000826087224 */ /* 0x040fe200078e02ff */
[----:B------:R-:W-:Y:S01]  /*83d0*/  SHF.R.S32.HI R3, RZ, 0x18, R66 ;  /* 0x00000018ff037819 */ /* 0x000fe20000011442 */
[-C--:B------:R-:W-:Y:S01]  /*83e0*/  IMAD R7, R39, R40.reuse, R7 ;  /* 0x0000002827077224 */ /* 0x080fe200078e0207 */
[----:B------:R-:W-:Y:S01]  /*83f0*/  MOV R39, R65 ;  /* 0x0000004100277202 */ /* 0x000fe20000000f00 */
[----:B------:R-:W-:Y:S01]  /*8400*/  IMAD R9, R38, R9, RZ ;  /* 0x0000000926097224 */ /* 0x000fe200078e02ff */
[C---:B------:R-:W-:Y:S01]  /*8410*/  PRMT R56, R45.reuse, 0x8880, RZ ;  /* 0x000088802d387816 */ /* 0x040fe200000000ff */
[----:B------:R-:W-:Y:S01]  /*8420*/  IMAD R8, R0, R40, R8 ;  /* 0x0000002800087224 */ /* 0x000fe200078e0208 */
[----:B------:R-:W-:Y:S01]  /*8430*/  SHF.L.U32 R55, R45, 0x10, RZ ;  /* 0x000000102d377819 */ /* 0x000fe200000006ff */
[----:B------:R-:W-:Y:S01]  /*8440*/  IMAD R10, R38, R10, RZ ;  /* 0x0000000a260a7224 */ /* 0x000fe200078e02ff */
[----:B------:R-:W-:Y:S01]  /*8450*/  PRMT R53, R46, 0x8880, RZ ;  /* 0x000088802e357816 */ /* 0x000fe200000000ff */
[----:B------:R-:W-:Y:S01]  /*8460*/  IMAD R9, R2, R40, R9 ;  /* 0x0000002802097224 */ /* 0x000fe200078e0209 */
[----:B------:R-:W-:Y:S01]  /*8470*/  SHF.R.S32.HI R45, RZ, 0x18, R45 ;  /* 0x00000018ff2d7819 */ /* 0x000fe2000001142d */
[----:B------:R-:W-:Y:S01]  /*8480*/  IMAD R0, R38, R20, RZ ;  /* 0x0000001426007224 */ /* 0x000fe200078e02ff */
[----:B------:R-:W-:Y:S01]  /*8490*/  SHF.L.U32 R52, R46, 0x10, RZ ;  /* 0x000000102e347819 */ /* 0x000fe200000006ff */
[C---:B------:R-:W-:Y:S01]  /*84a0*/  IMAD R11, R38.reuse, R11, RZ ;  /* 0x0000000b260b7224 */ /* 0x040fe200078e02ff */
[C---:B------:R-:W-:Y:S01]  /*84b0*/  PRMT R50, R47.reuse, 0x8880, RZ ;  /* 0x000088802f327816 */ /* 0x040fe200000000ff */
[C---:B------:R-:W-:Y:S01]  /*84c0*/  IMAD R2, R38.reuse, R21, RZ ;  /* 0x0000001526027224 */ /* 0x040fe200078e02ff */
[----:B------:R-:W-:Y:S01]  /*84d0*/  SHF.R.S32.HI R46, RZ, 0x18, R46 ;  /* 0x00000018ff2e7819 */ /* 0x000fe2000001142e */
[C---:B------:R-:W-:Y:S01]  /*84e0*/  IMAD R20, R38.reuse, R24, RZ ;  /* 0x0000001826147224 */ /* 0x040fe200078e02ff */
[----:B------:R-:W-:Y:S01]  /*84f0*/  SHF.L.U32 R49, R47, 0x10, RZ ;  /* 0x000000102f317819 */ /* 0x000fe200000006ff */
[C---:B------:R-:W-:Y:S01]  /*8500*/  IMAD R21, R38.reuse, R25, RZ ;  /* 0x0000001926157224 */ /* 0x040fe200078e02ff */
[----:B------:R-:W-:Y:S01]  /*8510*/  SHF.R.S32.HI R47, RZ, 0x18, R47 ;  /* 0x00000018ff2f7819 */ /* 0x000fe2000001142f */
[----:B------:R-:W-:Y:S01]  /*8520*/  IMAD R24, R38, R28, RZ ;  /* 0x0000001c26187224 */ /* 0x000fe200078e02ff */
[----:B------:R-:W-:Y:S01]  /*8530*/  SHF.L.U32 R57, R44, 0x8, RZ ;  /* 0x000000082c397819 */ /* 0x000fe200000006ff */
[----:B------:R-:W-:Y:S01]  /*8540*/  IMAD R10, R3, R40, R10 ;  /* 0x00000028030a7224 */ /* 0x000fe200078e020a */
[----:B------:R-:W-:Y:S01]  /*8550*/  SHF.R.S32.HI R44, RZ, 0x18, R44 ;  /* 0x00000018ff2c7819 */ /* 0x000fe2000001142c */
[----:B------:R-:W-:Y:S01]  /*8560*/  IMAD R12, R38, R12, RZ ;  /* 0x0000000c260c7224 */ /* 0x000fe200078e02ff */
[----:B------:R-:W-:Y:S01]  /*8570*/  IADD3 R36, PT, PT, R36, 0x1, RZ ;  /* 0x0000000124247810 */ /* 0x000fe20007ffe0ff */
[C---:B------:R-:W-:Y:S02]  /*8580*/  IMAD R25, R38.reuse, R29, RZ ;  /* 0x0000001d26197224 */ /* 0x040fe400078e02ff */
[C---:B------:R-:W-:Y:S01]  /*8590*/  IMAD R28, R38.reuse, R32, RZ ;  /* 0x00000020261c7224 */ /* 0x040fe200078e02ff */
[----:B------:R-:W-:Y:S01]  /*85a0*/  SHF.R.S32.HI R32, RZ, 0x18, R64 ;  /* 0x00000018ff207819 */ /* 0x000fe20000011440 */
[C---:B------:R-:W-:Y:S01]  /*85b0*/  IMAD R29, R38.reuse, R33, RZ ;  /* 0x00000021261d7224 */ /* 0x040fe200078e02ff */
[----:B------:R-:W-:Y:S01]  /*85c0*/  I2IP.S8.S32.SAT R33, R7, R6, RZ ;  /* 0x0000000607217239 */ /* 0x000fe200000014ff */
[----:B------:R-:W-:Y:S01]  /*85d0*/  IMAD R11, R41, R40, R11 ;  /* 0x00000028290b7224 */ /* 0x000fe200078e020b */
[----:B------:R-:W-:Y:S01]  /*85e0*/  SHF.R.S32.HI R6, RZ, 0x18, R63 ;  /* 0x00000018ff067819 */ /* 0x000fe2000001143f */
[C---:B------:R-:W-:Y:S01]  /*85f0*/  IMAD R13, R38.reuse, R13, RZ ;  /* 0x0000000d260d7224 */ /* 0x040fe200078e02ff */
[----:B------:R-:W-:Y:S01]  /*8600*/  MOV R7, R62 ;  /* 0x0000003e00077202 */ /* 0x000fe20000000f00 */
[C---:B------:R-:W-:Y:S02]  /*8610*/  IMAD R14, R38.reuse, R14, RZ ;  /* 0x0000000e260e7224 */ /* 0x040fe400078e02ff */
[C---:B------:R-:W-:Y:S02]  /*8620*/  IMAD R3, R38.reuse, R22, RZ ;  /* 0x0000001626037224 */ /* 0x040fe400078e02ff */
[----:B------:R-:W-:Y:S02]  /*8630*/  IMAD R12, R39, R40, R12 ;  /* 0x00000028270c7224 */ /* 0x000fe400078e020c */
[C---:B------:R-:W-:Y:S02]  /*8640*/  IMAD R22, R38.reuse, R26, RZ ;  /* 0x0000001a26167224 */ /* 0x040fe400078e02ff */
[C---:B------:R-:W-:Y:S02]  /*8650*/  IMAD R15, R38.reuse, R15, RZ ;  /* 0x0000000f260f7224 */ /* 0x040fe400078e02ff */
[----:B------:R-:W-:Y:S02]  /*8660*/  IMAD R26, R38, R30, RZ ;  /* 0x0000001e261a7224 */ /* 0x000fe400078e02ff */
[----:B------:R-:W-:Y:S02]  /*8670*/  IMAD R13, R32, R40, R13 ;  /* 0x00000028200d7224 */ /* 0x000fe400078e020d */
[C---:B------:R-:W-:Y:S01]  /*8680*/  IMAD R30, R38.reuse, R34, RZ ;  /* 0x00000022261e7224 */ /* 0x040fe200078e02ff */
[----:B------:R-:W-:Y:S01]  /*8690*/  I2IP.S8.S32.SAT R34, R11, R10, RZ ;  /* 0x0000000a0b227239 */ /* 0x000fe200000014ff */
[----:B------:R-:W-:Y:S01]  /*86a0*/  IMAD R16, R38, R16, RZ ;  /* 0x0000001026107224 */ /* 0x000fe200078e02ff */
[----:B------:R-:W-:Y:S01]  /*86b0*/  SHF.R.S32.HI R10, RZ, 0x18, R61 ;  /* 0x00000018ff0a7819 */ /* 0x000fe2000001143d */
[----:B------:R-:W-:Y:S01]  /*86c0*/  IMAD R14, R6, R40, R14 ;  /* 0x00000028060e7224 */ /* 0x000fe200078e020e */
[----:B------:R-:W-:Y:S01]  /*86d0*/  I2IP.S8.S32.SAT R61, R9, R8, R34 ;  /* 0x00000008093d7239 */ /* 0x000fe20000001422 */
[----:B------:R-:W-:Y:S01]  /*86e0*/  IMAD R17, R38, R17, RZ ;  /* 0x0000001126117224 */ /* 0x000fe200078e02ff */
[----:B------:R-:W-:Y:S01]  /*86f0*/  SHF.R.S32.HI R11, RZ, 0x18, R60 ;  /* 0x00000018ff0b7819 */ /* 0x000fe2000001143c */
[----:B------:R-:W-:Y:S01]  /*8700*/  IMAD R15, R42, R40, R15 ;  /* 0x000000282a0f7224 */ /* 0x000fe200078e020f */
[----:B------:R-:W-:Y:S01]  /*8710*/  I2IP.S8.S32.SAT R60, R5, R4, R33 ;  /* 0x00000004053c7239 */ /* 0x000fe20000001421 */
[C---:B------:R-:W-:Y:S01]  /*8720*/  IMAD R18, R38.reuse, R18, RZ ;  /* 0x0000001226127224 */ /* 0x040fe200078e02ff */
[----:B------:R-:W-:Y:S01]  /*8730*/  SHF.R.S32.HI R5, RZ, 0x18, R58 ;  /* 0x00000018ff057819 */ /* 0x000fe2000001143a */
[----:B------:R-:W-:Y:S01]  /*8740*/  IMAD R16, R7, R40, R16 ;  /* 0x0000002807107224 */ /* 0x000fe200078e0210 */
[----:B------:R-:W-:Y:S01]  /*8750*/  I2IP.S8.S32.SAT R14, R15, R14, RZ ;  /* 0x0000000e0f0e7239 */ /* 0x000fe200000014ff */
[----:B------:R-:W-:Y:S01]  /*8760*/  IMAD R19, R38, R19, RZ ;  /* 0x0000001326137224 */ /* 0x000fe200078e02ff */
[----:B------:R-:W-:Y:S01]  /*8770*/  SHF.R.S32.HI R7, RZ, 0x18, R48 ;  /* 0x00000018ff077819 */ /* 0x000fe20000011430 */
[----:B------:R-:W-:Y:S01]  /*8780*/  IMAD R17, R10, R40, R17 ;  /* 0x000000280a117224 */ /* 0x000fe200078e0211 */
[----:B------:R-:W-:Y:S01]  /*8790*/  I2IP.S8.S32.SAT R62, R13, R12, R14 ;  /* 0x0000000c0d3e7239 */ /* 0x000fe2000000140e */
[-C--:B------:R-:W-:Y:S01]  /*87a0*/  IMAD R18, R11, R40.reuse, R18 ;  /* 0x000000280b127224 */ /* 0x080fe200078e0212 */
[----:B------:R-:W-:Y:S01]  /*87b0*/  SHF.R.S32.HI R6, RZ, 0x18, R57 ;  /* 0x00000018ff067819 */ /* 0x000fe20000011439 */
[----:B------:R-:W-:Y:S02]  /*87c0*/  IMAD.MOV.U32 R4, RZ, RZ, R59 ;  /* 0x000000ffff047224 */ /* 0x000fe400078e003b */
[-C--:B------:R-:W-:Y:S02]  /*87d0*/  IMAD R19, R43, R40.reuse, R19 ;  /* 0x000000282b137224 */ /* 0x080fe400078e0213 */
[----:B------:R-:W-:Y:S01]  /*87e0*/  IMAD R0, R4, R40, R0 ;  /* 0x0000002804007224 */ /* 0x000fe200078e0200 */
[----:B------:R-:W-:Y:S01]  /*87f0*/  MOV R4, R56 ;  /* 0x0000003800047202 */ /* 0x000fe20000000f00 */
[----:B------:R-:W-:Y:S01]  /*8800*/  IMAD R23, R38, R23, RZ ;  /* 0x0000001726177224 */ /* 0x000fe200078e02ff */
[----:B------:R-:W-:Y:S01]  /*8810*/  I2IP.S8.S32.SAT R18, R19, R18, RZ ;  /* 0x0000001213127239 */ /* 0x000fe200000014ff */
[-C--:B------:R-:W-:Y:S01]  /*8820*/  IMAD R2, R5, R40.reuse, R2 ;  /* 0x0000002805027224 */ /* 0x080fe200078e0202 */
[----:B------:R-:W-:Y:S01]  /*8830*/  SHF.R.S32.HI R5, RZ, 0x18, R55 ;  /* 0x00000018ff057819 */ /* 0x000fe20000011437 */
[----:B------:R-:W-:Y:S01]  /*8840*/  IMAD R3, R6, R40, R3 ;  /* 0x0000002806037224 */ /* 0x000fe200078e0203 */
[----:B------:R-:W-:Y:S01]  /*8850*/  I2IP.S8.S32.SAT R63, R17, R16, R18 ;  /* 0x00000010113f7239 */ /* 0x000fe20000001412 */
[-C--:B------:R-:W-:Y:S01]  /*8860*/  IMAD R23, R44, R40.reuse, R23 ;  /* 0x000000282c177224 */ /* 0x080fe200078e0217 */
[----:B------:R-:W-:Y:S01]  /*8870*/  SHF.R.S32.HI R6, RZ, 0x18, R54 ;  /* 0x00000018ff067819 */ /* 0x000fe20000011436 */
[-C--:B------:R-:W-:Y:S01]  /*8880*/  IMAD R20, R4, R40.reuse, R20 ;  /* 0x0000002804147224 */ /* 0x080fe200078e0214 */
[----:B------:R-:W-:Y:S01]  /*8890*/  MOV R4, R53 ;  /* 0x0000003500047202 */ /* 0x000fe20000000f00 */
[----:B------:R1:W-:Y:S01]  /*88a0*/  STS.128 [R69+UR44+0x3400], R60 ;  /* 0x0034003c45007988 */ /* 0x0003e20008000c2c */
[----:B------:R-:W-:Y:S01]  /*88b0*/  IMAD R27, R38, R27, RZ ;  /* 0x0000001b261b7224 */ /* 0x000fe200078e02ff */
[----:B------:R-:W-:Y:S01]  /*88c0*/  I2IP.S8.S32.SAT R3, R23, R3, RZ ;  /* 0x0000000317037239 */ /* 0x000fe200000014ff */
[-C--:B------:R-:W-:Y:S01]  /*88d0*/  IMAD R21, R5, R40.reuse, R21 ;  /* 0x0000002805157224 */ /* 0x080fe200078e0215 */
[----:B------:R-:W-:Y:S01]  /*88e0*/  SHF.R.S32.HI R5, RZ, 0x18, R52 ;  /* 0x00000018ff057819 */ /* 0x000fe20000011434 */
[-C--:B------:R-:W-:Y:S01]  /*88f0*/  IMAD R22, R6, R40.reuse, R22 ;  /* 0x0000002806167224 */ /* 0x080fe200078e0216 */
[----:B------:R-:W-:Y:S01]  /*8900*/  SHF.R.S32.HI R6, RZ, 0x18, R49 ;  /* 0x00000018ff067819 */ /* 0x000fe20000011431 */
[-C--:B------:R-:W-:Y:S02]  /*8910*/  IMAD R27, R45, R40.reuse, R27 ;  /* 0x000000282d1b7224 */ /* 0x080fe400078e021b */
[-C--:B------:R-:W-:Y:S01]  /*8920*/  IMAD R24, R4, R40.reuse, R24 ;  /* 0x0000002804187224 */ /* 0x080fe200078e0218 */
[----:B------:R-:W-:Y:S01]  /*8930*/  SHF.R.S32.HI R4, RZ, 0x18, R51 ;  /* 0x00000018ff047819 */ /* 0x000fe20000011433 */
[----:B------:R-:W-:Y:S01]  /*8940*/  IMAD R25, R5, R40, R25 ;  /* 0x0000002805197224 */ /* 0x000fe200078e0219 */
[----:B------:R-:W-:Y:S01]  /*8950*/  MOV R5, R50 ;  /* 0x0000003200057202 */ /* 0x000fe20000000f00 */
[----:B------:R-:W-:Y:S02]  /*8960*/  IMAD R31, R38, R31, RZ ;  /* 0x0000001f261f7224 */ /* 0x000fe400078e02ff */
[----:B------:R-:W-:Y:S01]  /*8970*/  IMAD R26, R4, R40, R26 ;  /* 0x00000028041a7224 */ /* 0x000fe200078e021a */
[----:B------:R-:W-:Y:S01]  /*8980*/  I2IP.S8.S32.SAT R4, R2, R0, R3 ;  /* 0x0000000002047239 */ /* 0x000fe20000001403 */
[-C--:B------:R-:W-:Y:S02]  /*8990*/  IMAD R31, R46, R40.reuse, R31 ;  /* 0x000000282e1f7224 */ /* 0x080fe400078e021f */
[----:B------:R-:W-:Y:S01]  /*89a0*/  IMAD R28, R5, R40, R28 ;  /* 0x00000028051c7224 */ /* 0x000fe200078e021c */
[----:B------:R-:W-:Y:S01]  /*89b0*/  I2IP.S8.S32.SAT R5, R27, R22, RZ ;  /* 0x000000161b057239 */ /* 0x000fe200000014ff */
[----:B------:R-:W-:Y:S01]  /*89c0*/  IMAD R29, R6, R40, R29 ;  /* 0x00000028061d7224 */ /* 0x000fe200078e021d */
[----:B------:R-:W-:Y:S01]  /*89d0*/  I2IP.S8.S32.SAT R6, R31, R26, RZ ;  /* 0x0000001a1f067239 */ /* 0x000fe200000014ff */
[----:B------:R-:W-:Y:S01]  /*89e0*/  IMAD R35, R38, R35, RZ ;  /* 0x0000002326237224 */ /* 0x000fe200078e02ff */
[----:B------:R-:W-:Y:S01]  /*89f0*/  I2IP.S8.S32.SAT R5, R21, R20, R5 ;  /* 0x0000001415057239 */ /* 0x000fe20000001405 */
[----:B------:R-:W-:Y:S01]  /*8a00*/  IMAD R30, R7, R40, R30 ;  /* 0x00000028071e7224 */ /* 0x000fe200078e021e */
[----:B------:R-:W-:Y:S01]  /*8a10*/  I2IP.S8.S32.SAT R6, R25, R24, R6 ;  /* 0x0000001819067239 */ /* 0x000fe20000001406 */
[----:B------:R-:W-:Y:S05]  /*8a20*/  IMAD R35, R47, R40, R35 ;  /* 0x000000282f237224 */ /* 0x000fea00078e0223 */
[----:B------:R-:W-:Y:S04]  /*8a30*/  I2IP.S8.S32.SAT R7, R35, R30, RZ ;  /* 0x0000001e23077239 */ /* 0x000fe800000014ff */
[----:B------:R-:W-:Y:S05]  /*8a40*/  I2IP.S8.S32.SAT R7, R29, R28, R7 ;  /* 0x0000001c1d077239 */ /* 0x000fea0000001407 */
        /* <DEDUP_REMOVED lines=10> */
[----:B------:R-:W-:Y:S02]  /*8af0*/  UIADD3 UR9, UPT, UPT, UR49, 0x40, URZ ;  /* 0x0000004031097890 */ /* 0x000fe4000fffe0ff */
[----:B------:R-:W-:Y:S01]  /*8b00*/  UIADD3 UR8, UPT, UPT, UR44, 0x3400, URZ ;  /* 0x000034002c087890 */ /* 0x000fe2000fffe0ff */
[----:B------:R-:W-:Y:S01]  /*8b10*/  UMOV UR10, UR50 ;  /* 0x00000032000a7c82 */ /* 0x000fe20008000000 */
[----:B------:R-:W-:Y:S01]  /*8b20*/  UMOV UR11, UR36 ;  /* 0x00000024000b7c82 */ /* 0x000fe20008000000 */
[----:B--2---:R-:W-:Y:S04]  /*8b30*/  UIADD3 UR4, UP0, UPT, UR6, 0x680, URZ ;  /* 0x0000068006047890 */ /* 0x004fe8000ff1e0ff */
[----:B------:R-:W-:Y:S09]  /*8b40*/  UIADD3.X UR5, UPT, UPT, URZ, UR7, URZ, UP0, !UPT ;  /* 0x00000007ff057290 */ /* 0x000ff200087fe4ff */
[----:B------:R2:W-:Y:S01]  /*8b50*/  UTMASTG.3D [UR8], [UR4] ;  /* 0x00000008040073b5 */ /* 0x0005e20008010000 */
[----:B------:R0:W-:Y:S01]  /*8b60*/  UTMACMDFLUSH ;  /* 0x00000000000079b7 */ /* 0x0001e20000000000 */
[----:B--2---:R-:W-:Y:S04]  /*8b70*/  DEPBAR.LE SB0, 0x1 ;  /* 0x000080400000791a */ /* 0x004fe80000000000 */
.L_x_141:
[----:B------:R-:W-:Y:S05]  /*8b80*/  BSYNC.RECONVERGENT B0 ;  /* 0x0000000000007941 */ /* 0x000fea0003800200 */
.L_x_140:
[----:B------:R-:W-:Y:S01]  /*8b90*/  R2UR UR4, R76 ;  /* 0x000000004c0472ca */ /* 0x000fe200000e0000 */
[----:B------:R-:W-:Y:S01]  /*8ba0*/  BAR.SYNC.DEFER_BLOCKING 0x1, 0x80 ;  /* 0x0042000000007b1d */ /* 0x000fe20000010000 */
[----:B------:R-:W-:Y:S01]  /*8bb0*/  ISETP.NE.AND P0, PT, R78, 0x2, PT ;  /* 0x000000024e00780c */ /* 0x000fe20003f05270 */
[----:B------:R-:W-:Y:S01]  /*8bc0*/  UISETP.NE.AND UP0, UPT, UR46, URZ, UPT ;  /* 0x000000ff2e00728c */ /* 0x000fe2000bf05270 */
[----:B------:R-:W-:Y:S01]  /*8bd0*/  ISETP.NE.AND P1, PT, R36, 0x4, PT ;  /* 0x000000042400780c */ /* 0x000fe20003f25270 */
[----:B------:R-:W-:Y:S01]  /*8be0*/  UIADD3 UR26, UPT, UPT, UR37, UR63, URZ ;  /* 0x0000003f251a7290 */ /* 0x000fe2000fffe0ff */
[----:B------:R-:W-:Y:S02]  /*8bf0*/  SEL R2, RZ, 0x1, P0 ;  /* 0x00000001ff027807 */ /* 0x000fe40000000000 */
[----:B------:R-:W-:Y:S02]  /*8c00*/  SEL R0, RZ, 0x1, P1 ;  /* 0x00000001ff007807 */ /* 0x000fe40000800000 */
[----:B------:R-:W-:Y:S02]  /*8c10*/  LOP3.LUT R82, R82, R2, RZ, 0x3c, !PT ;  /* 0x0000000252527212 */ /* 0x000fe400078e3cff */
[----:B------:R-:W-:Y:S01]  /*8c20*/  LOP3.LUT R83, R83, R0, RZ, 0x3c, !PT ;  /* 0x0000000053537212 */ /* 0x000fe200078e3cff */
[----:B------:R-:W-:Y:S01]  /*8c30*/  UIADD3 UR20, UPT, UPT, UR38, UR4, URZ ;  /* 0x0000000426147290 */ /* 0x000fe2000fffe0ff */
[----:B------:R-:W-:Y:S02]  /*8c40*/  SEL R78, R78, RZ, P0 ;  /* 0x000000ff4e4e7207 */ /* 0x000fe40000000000 */
[----:B------:R-:W-:Y:S01]  /*8c50*/  SEL R36, R36, RZ, P1 ;  /* 0x000000ff24247207 */ /* 0x000fe20000800000 */
[----:B------:R-:W-:Y:S01]  /*8c60*/  UMOV UR36, UR59 ;  /* 0x0000003b00247c82 */ /* 0x000fe20008000000 */
[----:B------:R-:W-:Y:S07]  /*8c70*/  BRA.U UP0, `(.L_x_142) ;  /* 0xffffffd500787547 */ /* 0x000fee000b83ffff */
[----:B------:R-:W-:Y:S05]  /*8c80*/  EXIT ;  /* 0x000000000000794d */ /* 0x000fea0003800000 */
.L_x_25:
[----:B---3--:R3:W4:Y:S02]  /*8c90*/  SYNCS.PHASECHK.TRANS64.TRYWAIT P0, [R0+URZ+0x2c0], R2 ;  /* 0x0002c002000075a7 */ /* 0x00872400080011ff */
[----:B----4-:R-:W-:Y:S05]  /*8ca0*/  @!P0 NANOSLEEP.SYNCS 0x989680 ;  /* 0x009896800000895d */ /* 0x010fea0003900000 */
[----:B------:R-:W4:Y:S02]  /*8cb0*/  @!P0 SYNCS.PHASECHK.TRANS64 P0, [R0+URZ+0x2c0], R2 ;  /* 0x0002c002000085a7 */ /* 0x000f2400080010ff */
[----:B----4-:R-:W-:Y:S05]  /*8cc0*/  @!P0 BRA `(.L_x_25) ;  /* 0xfffffffc00f08947 */ /* 0x010fea000383ffff */
[----:B------:R-:W-:Y:S05]  /*8cd0*/  BRA `(.L_x_143) ;  /* 0xffffff8c00d07947 */ /* 0x000fea000383ffff */
.L_x_28:
[----:B--2---:R-:W-:-:S07]  /*8ce0*/  MOV R0, UR33 ;  /* 0x0000002100007c02 */ /* 0x004fce0008000f00 */
.L_x_144:
[----:B--2---:R2:W3:Y:S02]  /*8cf0*/  SYNCS.PHASECHK.TRANS64.TRYWAIT P0, [R0+URZ+0x110], R3 ;  /* 0x00011003000075a7 */ /* 0x0044e400080011ff */
[----:B---3--:R-:W-:Y:S05]  /*8d00*/  @!P0 NANOSLEEP.SYNCS 0x989680 ;  /* 0x009896800000895d */ /* 0x008fea0003900000 */
[----:B------:R-:W3:Y:S02]  /*8d10*/  @!P0 SYNCS.PHASECHK.TRANS64 P0, [R0+URZ+0x110], R3 ;  /* 0x00011003000085a7 */ /* 0x000ee400080010ff */
[----:B---3--:R-:W-:Y:S05]  /*8d20*/  @!P0 BRA `(.L_x_144) ;  /* 0xfffffffc00f08947 */ /* 0x008fea000383ffff */
[----:B------:R-:W-:Y:S05]  /*8d30*/  BRA `(.L_x_27) ;  /* 0xffffff9000187947 */ /* 0x000fea000383ffff */
.L_x_35:
[----:B-1----:R-:W-:-:S07]  /*8d40*/  MOV R0, UR17 ;  /* 0x0000001100007c02 */ /* 0x002fce0008000f00 */
.L_x_145:
[----:B-1----:R1:W2:Y:S02]  /*8d50*/  SYNCS.PHASECHK.TRANS64.TRYWAIT P0, [R0+URZ+0x110], R3 ;  /* 0x00011003000075a7 */ /* 0x0022a400080011ff */
[----:B--2---:R-:W-:Y:S05]  /*8d60*/  @!P0 NANOSLEEP.SYNCS 0x989680 ;  /* 0x009896800000895d */ /* 0x004fea0003900000 */
[----:B------:R-:W2:Y:S02]  /*8d70*/  @!P0 SYNCS.PHASECHK.TRANS64 P0, [R0+URZ+0x110], R3 ;  /* 0x00011003000085a7 */ /* 0x000ea400080010ff */
[----:B--2---:R-:W-:Y:S05]  /*8d80*/  @!P0 BRA `(.L_x_145) ;  /* 0xfffffffc00f08947 */ /* 0x004fea000383ffff */
[----:B------:R-:W-:Y:S05]  /*8d90*/  BRA `(.L_x_34) ;  /* 0xffffff9000d47947 */ /* 0x000fea000383ffff */
.L_x_40:
[----:B-1----:R1:W2:Y:S02]  /*8da0*/  SYNCS.PHASECHK.TRANS64.TRYWAIT P0, [R3+URZ+0x250], R0 ;  /* 0x00025000030075a7 */ /* 0x0022a400080011ff */
[----:B--2---:R-:W-:Y:S05]  /*8db0*/  @!P0 NANOSLEEP.SYNCS 0x989680 ;  /* 0x009896800000895d */ /* 0x004fea0003900000 */
[----:B------:R-:W2:Y:S02]  /*8dc0*/  @!P0 SYNCS.PHASECHK.TRANS64 P0, [R3+URZ+0x250], R0 ;  /* 0x00025000030085a7 */ /* 0x000ea400080010ff */
[----:B--2---:R-:W-:Y:S05]  /*8dd0*/  @!P0 BRA `(.L_x_40) ;  /* 0xfffffffc00f08947 */ /* 0x004fea000383ffff */
[----:B------:R-:W-:Y:S05]  /*8de0*/  BRA `(.L_x_146) ;  /* 0xffffff9400787947 */ /* 0x000fea000383ffff */
.L_x_44:
[----:B------:R-:W-:-:S07]  /*8df0*/  MOV R0, UR4 ;  /* 0x0000000400007c02 */ /* 0x000fce0008000f00 */
.L_x_147:
[----:B-1----:R1:W2:Y:S02]  /*8e00*/  SYNCS.PHASECHK.TRANS64.TRYWAIT P0, [R0+URZ], R2 ;  /* 0x00000002000075a7 */ /* 0x0022a400080011ff */
[----:B--2---:R-:W-:Y:S05]  /*8e10*/  @!P0 NANOSLEEP.SYNCS 0x989680 ;  /* 0x009896800000895d */ /* 0x004fea0003900000 */
[----:B------:R-:W2:Y:S02]  /*8e20*/  @!P0 SYNCS.PHASECHK.TRANS64 P0, [R0+URZ], R2 ;  /* 0x00000002000085a7 */ /* 0x000ea400080010ff */
[----:B--2---:R-:W-:Y:S05]  /*8e30*/  @!P0 BRA `(.L_x_147) ;  /* 0xfffffffc00f08947 */ /* 0x004fea000383ffff */
[----:B------:R-:W-:Y:S05]  /*8e40*/  BRA `(.L_x_148) ;  /* 0xffffff9c00207947 */ /* 0x000fea000383ffff */
.L_x_45:
[----:B------:R-:W-:-:S07]  /*8e50*/  MOV R0, UR5 ;  /* 0x0000000500007c02 */ /* 0x000fce0008000f00 */
.L_x_149:
[----:B-1----:R1:W2:Y:S02]  /*8e60*/  SYNCS.PHASECHK.TRANS64.TRYWAIT P0, [R0+URZ], R3 ;  /* 0x00000003000075a7 */ /* 0x0022a400080011ff */
[----:B--2---:R-:W-:Y:S05]  /*8e70*/  @!P0 NANOSLEEP.SYNCS 0x989680 ;  /* 0x009896800000895d */ /* 0x004fea0003900000 */
[----:B------:R-:W2:Y:S02]  /*8e80*/  @!P0 SYNCS.PHASECHK.TRANS64 P0, [R0+URZ], R3 ;  /* 0x00000003000085a7 */ /* 0x000ea400080010ff */
[----:B--2---:R-:W-:Y:S05]  /*8e90*/  @!P0 BRA `(.L_x_149) ;  /* 0xfffffffc00f08947 */ /* 0x004fea000383ffff */
[----:B------:R-:W-:Y:S05]  /*8ea0*/  BRA `(.L_x_150) ;  /* 0xffffff9c002c7947 */ /* 0x000fea000383ffff */
.L_x_46:
[----:B------:R-:W-:-:S07]  /*8eb0*/  MOV R0, UR5 ;  /* 0x0000000500007c02 */ /* 0x000fce0008000f00 */
.L_x_151:
[----:B-1----:R1:W2:Y:S02]  /*8ec0*/  SYNCS.PHASECHK.TRANS64.TRYWAIT P0, [R0+URZ], R3 ;  /* 0x00000003000075a7 */ /* 0x0022a400080011ff */
[----:B--2---:R-:W-:Y:S05]  /*8ed0*/  @!P0 NANOSLEEP.SYNCS 0x989680 ;  /* 0x009896800000895d */ /* 0x004fea0003900000 */
[----:B------:R-:W2:Y:S02]  /*8ee0*/  @!P0 SYNCS.PHASECHK.TRANS64 P0, [R0+URZ], R3 ;  /* 0x00000003000085a7 */ /* 0x000ea400080010ff */
[----:B--2---:R-:W-:Y:S05]  /*8ef0*/  @!P0 BRA `(.L_x_151) ;  /* 0xfffffffc00f08947 */ /* 0x004fea000383ffff */
[----:B------:R-:W-:Y:S05]  /*8f00*/  BRA `(.L_x_152) ;  /* 0xffffff9c00387947 */ /* 0x000fea000383ffff */
.L_x_47:
[----:B------:R-:W-:-:S07]  /*8f10*/  MOV R0, UR5 ;  /* 0x0000000500007c02 */ /* 0x000fce0008000f00 */
.L_x_153:
[----:B-1----:R1:W2:Y:S02]  /*8f20*/  SYNCS.PHASECHK.TRANS64.TRYWAIT P0, [R0+URZ], R3 ;  /* 0x00000003000075a7 */ /* 0x0022a400080011ff */
[----:B--2---:R-:W-:Y:S05]  /*8f30*/  @!P0 NANOSLEEP.SYNCS 0x989680 ;  /* 0x009896800000895d */ /* 0x004fea0003900000 */
[----:B------:R-:W2:Y:S02]  /*8f40*/  @!P0 SYNCS.PHASECHK.TRANS64 P0, [R0+URZ], R3 ;  /* 0x00000003000085a7 */ /* 0x000ea400080010ff */
[----:B--2---:R-:W-:Y:S05]  /*8f50*/  @!P0 BRA `(.L_x_153) ;  /* 0xfffffffc00f08947 */ /* 0x004fea000383ffff */
[----:B------:R-:W-:Y:S05]  /*8f60*/  BRA `(.L_x_154) ;  /* 0xffffff9c00447947 */ /* 0x000fea000383ffff */
.L_x_48:
[----:B------:R-:W-:-:S07]  /*8f70*/  MOV R0, UR5 ;  /* 0x0000000500007c02 */ /* 0x000fce0008000f00 */
.L_x_155:
[----:B-1----:R1:W2:Y:S02]  /*8f80*/  SYNCS.PHASECHK.TRANS64.TRYWAIT P0, [R0+URZ], R3 ;  /* 0x00000003000075a7 */ /* 0x0022a400080011ff */
[----:B--2---:R-:W-:Y:S05]  /*8f90*/  @!P0 NANOSLEEP.SYNCS 0x989680 ;  /* 0x009896800000895d */ /* 0x004fea0003900000 */
[----:B------:R-:W2:Y:S02]  /*8fa0*/  @!P0 SYNCS.PHASECHK.TRANS64 P0, [R0+URZ], R3 ;  /* 0x00000003000085a7 */ /* 0x000ea400080010ff */
[----:B--2---:R-:W-:Y:S05]  /*8fb0*/  @!P0 BRA `(.L_x_155) ;  /* 0xfffffffc00f08947 */ /* 0x004fea000383ffff */
[----:B------:R-:W-:Y:S05]  /*8fc0*/  BRA `(.L_x_156) ;  /* 0xffffff9c00507947 */ /* 0x000fea000383ffff */
.L_x_49:
[----:B------:R-:W-:-:S07]  /*8fd0*/  MOV R0, UR5 ;  /* 0x0000000500007c02 */ /* 0x000fce0008000f00 */
.L_x_157:
[----:B-1----:R1:W2:Y:S02]  /*8fe0*/  SYNCS.PHASECHK.TRANS64.TRYWAIT P0, [R0+URZ], R3 ;  /* 0x00000003000075a7 */ /* 0x0022a400080011ff */
[----:B--2---:R-:W-:Y:S05]  /*8ff0*/  @!P0 NANOSLEEP.SYNCS 0x989680 ;  /* 0x009896800000895d */ /* 0x004fea0003900000 */
[----:B------:R-:W2:Y:S02]  /*9000*/  @!P0 SYNCS.PHASECHK.TRANS64 P0, [R0+URZ], R3 ;  /* 0x00000003000085a7 */ /* 0x000ea400080010ff */
[----:B--2---:R-:W-:Y:S05]  /*9010*/  @!P0 BRA `(.L_x_157) ;  /* 0xfffffffc00f08947 */ /* 0x004fea000383ffff */
[----:B------:R-:W-:Y:S05]  /*9020*/  BRA `(.L_x_158) ;  /* 0xffffff9c005c7947 */ /* 0x000fea000383ffff */
.L_x_50:
[----:B------:R-:W-:-:S07]  /*9030*/  MOV R0, UR5 ;  /* 0x0000000500007c02 */ /* 0x000fce0008000f00 */
.L_x_159:
[----:B-1----:R1:W2:Y:S02]  /*9040*/  SYNCS.PHASECHK.TRANS64.TRYWAIT P0, [R0+URZ], R3 ;  /* 0x00000003000075a7 */ /* 0x0022a400080011ff */
[----:B--2---:R-:W-:Y:S05]  /*9050*/  @!P0 NANOSLEEP.SYNCS 0x989680 ;  /* 0x009896800000895d */ /* 0x004fea0003900000 */
[----:B------:R-:W2:Y:S02]  /*9060*/  @!P0 SYNCS.PHASECHK.TRANS64 P0, [R0+URZ], R3 ;  /* 0x00000003000085a7 */ /* 0x000ea400080010ff */
[----:B--2---:R-:W-:Y:S05]  /*9070*/  @!P0 BRA `(.L_x_159) ;  /* 0xfffffffc00f08947 */ /* 0x004fea000383ffff */
[----:B------:R-:W-:Y:S05]  /*9080*/  BRA `(.L_x_160) ;  /* 0xffffff9c00687947 */ /* 0x000fea000383ffff */
.L_x_51:
[----:B------:R-:W-:-:S07]  /*9090*/  MOV R0, UR5 ;  /* 0x0000000500007c02 */ /* 0x000fce0008000f00 */
.L_x_161:
[----:B-1----:R1:W2:Y:S02]  /*90a0*/  SYNCS.PHASECHK.TRANS64.TRYWAIT P0, [R0+URZ], R3 ;  /* 0x00000003000075a7 */ /* 0x0022a400080011ff */
[----:B--2---:R-:W-:Y:S05]  /*90b0*/  @!P0 NANOSLEEP.SYNCS 0x989680 ;  /* 0x009896800000895d */ /* 0x004fea0003900000 */
[----:B------:R-:W2:Y:S02]  /*90c0*/  @!P0 SYNCS.PHASECHK.TRANS64 P0, [R0+URZ], R3 ;  /* 0x00000003000085a7 */ /* 0x000ea400080010ff */
[----:B--2---:R-:W-:Y:S05]  /*90d0*/  @!P0 BRA `(.L_x_161) ;  /* 0xfffffffc00f08947 */ /* 0x004fea000383ffff */
[----:B------:R-:W-:Y:S05]  /*90e0*/  BRA `(.L_x_162) ;  /* 0xffffff9c00747947 */ /* 0x000fea000383ffff */
.L_x_52:
[----:B------:R-:W-:-:S07]  /*90f0*/  MOV R0, UR5 ;  /* 0x0000000500007c02 */ /* 0x000fce0008000f00 */
.L_x_163:
[----:B-1----:R1:W2:Y:S02]  /*9100*/  SYNCS.PHASECHK.TRANS64.TRYWAIT P0, [R0+URZ], R3 ;  /* 0x00000003000075a7 */ /* 0x0022a400080011ff */
[----:B--2---:R-:W-:Y:S05]  /*9110*/  @!P0 NANOSLEEP.SYNCS 0x989680 ;  /* 0x009896800000895d */ /* 0x004fea0003900000 */
[----:B------:R-:W2:Y:S02]  /*9120*/  @!P0 SYNCS.PHASECHK.TRANS64 P0, [R0+URZ], R3 ;  /* 0x00000003000085a7 */ /* 0x000ea400080010ff */
[----:B--2---:R-:W-:Y:S05]  /*9130*/  @!P0 BRA `(.L_x_163) ;  /* 0xfffffffc00f08947 */ /* 0x004fea000383ffff */
[----:B------:R-:W-:Y:S05]  /*9140*/  BRA `(.L_x_164) ;  /* 0xffffff9c00807947 */ /* 0x000fea000383ffff */
.L_x_53:
[----:B------:R-:W-:-:S07]  /*9150*/  MOV R0, UR5 ;  /* 0x0000000500007c02 */ /* 0x000fce0008000f00 */
.L_x_165:
[----:B-1----:R1:W2:Y:S02]  /*9160*/  SYNCS.PHASECHK.TRANS64.TRYWAIT P0, [R0+URZ], R3 ;  /* 0x00000003000075a7 */ /* 0x0022a400080011ff */
[----:B--2---:R-:W-:Y:S05]  /*9170*/  @!P0 NANOSLEEP.SYNCS 0x989680 ;  /* 0x009896800000895d */ /* 0x004fea0003900000 */
[----:B------:R-:W2:Y:S02]  /*9180*/  @!P0 SYNCS.PHASECHK.TRANS64 P0, [R0+URZ], R3 ;  /* 0x00000003000085a7 */ /* 0x000ea400080010ff */
[----:B--2---:R-:W-:Y:S05]  /*9190*/  @!P0 BRA `(.L_x_165) ;  /* 0xfffffffc00f08947 */ /* 0x004fea000383ffff */
[----:B------:R-:W-:Y:S05]  /*91a0*/  BRA `(.L_x_166) ;  /* 0xffffff9c008c7947 */ /* 0x000fea000383ffff */
.L_x_54:
[----:B------:R-:W-:-:S07]  /*91b0*/  MOV R0, UR5 ;  /* 0x0000000500007c02 */ /* 0x000fce0008000f00 */
.L_x_167:
[----:B-1----:R1:W2:Y:S02]  /*91c0*/  SYNCS.PHASECHK.TRANS64.TRYWAIT P0, [R0+URZ], R3 ;  /* 0x00000003000075a7 */ /* 0x0022a400080011ff */
[----:B--2---:R-:W-:Y:S05]  /*91d0*/  @!P0 NANOSLEEP.SYNCS 0x989680 ;  /* 0x009896800000895d */ /* 0x004fea0003900000 */
[----:B------:R-:W2:Y:S02]  /*91e0*/  @!P0 SYNCS.PHASECHK.TRANS64 P0, [R0+URZ], R3 ;  /* 0x00000003000085a7 */ /* 0x000ea400080010ff */
[----:B--2---:R-:W-:Y:S05]  /*91f0*/  @!P0 BRA `(.L_x_167) ;  /* 0xfffffffc00f08947 */ /* 0x004fea000383ffff */
[----:B------:R-:W-:Y:S05]  /*9200*/  BRA `(.L_x_168) ;  /* 0xffffff9c00987947 */ /* 0x000fea000383ffff */
.L_x_55:
[----:B------:R-:W-:-:S07]  /*9210*/  MOV R0, UR5 ;  /* 0x0000000500007c02 */ /* 0x000fce0008000f00 */
.L_x_169:
[----:B-1----:R1:W2:Y:S02]  /*9220*/  SYNCS.PHASECHK.TRANS64.TRYWAIT P0, [R0+URZ], R3 ;  /* 0x00000003000075a7 */ /* 0x0022a400080011ff */
[----:B--2---:R-:W-:Y:S05]  /*9230*/  @!P0 NANOSLEEP.SYNCS 0x989680 ;  /* 0x009896800000895d */ /* 0x004fea0003900000 */
[----:B------:R-:W2:Y:S02]  /*9240*/  @!P0 SYNCS.PHASECHK.TRANS64 P0, [R0+URZ], R3 ;  /* 0x00000003000085a7 */ /* 0x000ea400080010ff */
[----:B--2---:R-:W-:Y:S05]  /*9250*/  @!P0 BRA `(.L_x_169) ;  /* 0xfffffffc00f08947 */ /* 0x004fea000383ffff */
[----:B------:R-:W-:Y:S05]  /*9260*/  BRA `(.L_x_170) ;  /* 0xffffff9c00a47947 */ /* 0x000fea000383ffff */
.L_x_56:
[----:B------:R-:W-:-:S07]  /*9270*/  MOV R0, UR5 ;  /* 0x0000000500007c02 */ /* 0x000fce0008000f00 */
.L_x_171:
[----:B-1----:R1:W2:Y:S02]  /*9280*/  SYNCS.PHASECHK.TRANS64.TRYWAIT P0, [R0+URZ], R3 ;  /* 0x00000003000075a7 */ /* 0x0022a400080011ff */
[----:B--2---:R-:W-:Y:S05]  /*9290*/  @!P0 NANOSLEEP.SYNCS 0x989680 ;  /* 0x009896800000895d */ /* 0x004fea0003900000 */
[----:B------:R-:W2:Y:S02]  /*92a0*/  @!P0 SYNCS.PHASECHK.TRANS64 P0, [R0+URZ], R3 ;  /* 0x00000003000085a7 */ /* 0x000ea400080010ff */
[----:B--2---:R-:W-:Y:S05]  /*92b0*/  @!P0 BRA `(.L_x_171) ;  /* 0xfffffffc00f08947 */ /* 0x004fea000383ffff */
[----:B------:R-:W-:Y:S05]  /*92c0*/  BRA `(.L_x_172) ;  /* 0xffffff9c00b07947 */ /* 0x000fea000383ffff */
.L_x_57:
[----:B------:R-:W-:-:S07]  /*92d0*/  MOV R0, UR5 ;  /* 0x0000000500007c02 */ /* 0x000fce0008000f00 */
.L_x_173:
[----:B-1----:R1:W2:Y:S02]  /*92e0*/  SYNCS.PHASECHK.TRANS64.TRYWAIT P0, [R0+URZ], R3 ;  /* 0x00000003000075a7 */ /* 0x0022a400080011ff */
[----:B--2---:R-:W-:Y:S05]  /*92f0*/  @!P0 NANOSLEEP.SYNCS 0x989680 ;  /* 0x009896800000895d */ /* 0x004fea0003900000 */
[----:B------:R-:W2:Y:S02]  /*9300*/  @!P0 SYNCS.PHASECHK.TRANS64 P0, [R0+URZ], R3 ;  /* 0x00000003000085a7 */ /* 0x000ea400080010ff */
[----:B--2---:R-:W-:Y:S05]  /*9310*/  @!P0 BRA `(.L_x_173) ;  /* 0xfffffffc00f08947 */ /* 0x004fea000383ffff */
[----:B------:R-:W-:Y:S05]  /*9320*/  BRA `(.L_x_174) ;  /* 0xffffff9c00bc7947 */ /* 0x000fea000383ffff */
.L_x_58:
[----:B------:R-:W-:-:S07]  /*9330*/  MOV R0, UR5 ;  /* 0x0000000500007c02 */ /* 0x000fce0008000f00 */
.L_x_175:
[----:B-1----:R1:W2:Y:S02]  /*9340*/  SYNCS.PHASECHK.TRANS64.TRYWAIT P0, [R0+URZ], R3 ;  /* 0x00000003000075a7 */ /* 0x0022a400080011ff */
[----:B--2---:R-:W-:Y:S05]  /*9350*/  @!P0 NANOSLEEP.SYNCS 0x989680 ;  /* 0x009896800000895d */ /* 0x004fea0003900000 */
[----:B------:R-:W2:Y:S02]  /*9360*/  @!P0 SYNCS.PHASECHK.TRANS64 P0, [R0+URZ], R3 ;  /* 0x00000003000085a7 */ /* 0x000ea400080010ff */
[----:B--2---:R-:W-:Y:S05]  /*9370*/  @!P0 BRA `(.L_x_175) ;  /* 0xfffffffc00f08947 */ /* 0x004fea000383ffff */
[----:B------:R-:W-:Y:S05]  /*9380*/  BRA `(.L_x_176) ;  /* 0xffffff9c00c87947 */ /* 0x000fea000383ffff */
.L_x_59:
[----:B------:R-:W-:-:S07]  /*9390*/  MOV R0, UR5 ;  /* 0x0000000500007c02 */ /* 0x000fce0008000f00 */
.L_x_177:
[----:B-1----:R1:W2:Y:S02]  /*93a0*/  SYNCS.PHASECHK.TRANS64.TRYWAIT P0, [R0+URZ], R3 ;  /* 0x00000003000075a7 */ /* 0x0022a400080011ff */
[----:B--2---:R-:W-:Y:S05]  /*93b0*/  @!P0 NANOSLEEP.SYNCS 0x989680 ;  /* 0x009896800000895d */ /* 0x004fea0003900000 */
[----:B------:R-:W2:Y:S02]  /*93c0*/  @!P0 SYNCS.PHASECHK.TRANS64 P0, [R0+URZ], R3 ;  /* 0x00000003000085a7 */ /* 0x000ea400080010ff */
[----:B--2---:R-:W-:Y:S05]  /*93d0*/  @!P0 BRA `(.L_x_177) ;  /* 0xfffffffc00f08947 */ /* 0x004fea000383ffff */
[----:B------:R-:W-:Y:S05]  /*93e0*/  BRA `(.L_x_178) ;  /* 0xffffff9c00d47947 */ /* 0x000fea000383ffff */
.L_x_60:
[----:B------:R-:W-:-:S07]  /*93f0*/  MOV R0, UR5 ;  /* 0x0000000500007c02 */ /* 0x000fce0008000f00 */
.L_x_179:
[----:B-1----:R1:W2:Y:S02]  /*9400*/  SYNCS.PHASECHK.TRANS64.TRYWAIT P0, [R0+URZ], R3 ;  /* 0x00000003000075a7 */ /* 0x0022a400080011ff */
[----:B--2---:R-:W-:Y:S05]  /*9410*/  @!P0 NANOSLEEP.SYNCS 0x989680 ;  /* 0x009896800000895d */ /* 0x004fea0003900000 */
[----:B------:R-:W2:Y:S02]  /*9420*/  @!P0 SYNCS.PHASECHK.TRANS64 P0, [R0+URZ], R3 ;  /* 0x00000003000085a7 */ /* 0x000ea400080010ff */
[----:B--2---:R-:W-:Y:S05]  /*9430*/  @!P0 BRA `(.L_x_179) ;  /* 0xfffffffc00f08947 */ /* 0x004fea000383ffff */
[----:B------:R-:W-:Y:S05]  /*9440*/  BRA `(.L_x_180) ;  /* 0xffffff9c00e07947 */ /* 0x000fea000383ffff */
.L_x_61:
[----:B------:R-:W-:-:S07]  /*9450*/  MOV R0, UR5 ;  /* 0x0000000500007c02 */ /* 0x000fce0008000f00 */
.L_x_181:
[----:B-1----:R1:W2:Y:S02]  /*9460*/  SYNCS.PHASECHK.TRANS64.TRYWAIT P0, [R0+URZ], R3 ;  /* 0x00000003000075a7 */ /* 0x0022a400080011ff */
[----:B--2---:R-:W-:Y:S05]  /*9470*/  @!P0 NANOSLEEP.SYNCS 0x989680 ;  /* 0x009896800000895d */ /* 0x004fea0003900000 */
[----:B------:R-:W2:Y:S02]  /*9480*/  @!P0 SYNCS.PHASECHK.TRANS64 P0, [R0+URZ], R3 ;  /* 0x00000003000085a7 */ /* 0x000ea400080010ff */
[----:B--2---:R-:W-:Y:S05]  /*9490*/  @!P0 BRA `(.L_x_181) ;  /* 0xfffffffc00f08947 */ /* 0x004fea000383ffff */
[----:B------:R-:W-:Y:S05]  /*94a0*/  BRA `(.L_x_182) ;  /* 0xffffff9c00ec7947 */ /* 0x000fea000383ffff */
.L_x_62:
[----:B------:R-:W-:-:S07]  /*94b0*/  MOV R0, UR5 ;  /* 0x0000000500007c02 */ /* 0x000fce0008000f00 */
.L_x_183:
[----:B-1----:R1:W2:Y:S02]  /*94c0*/  SYNCS.PHASECHK.TRANS64.TRYWAIT P0, [R0+URZ], R3 ;  /* 0x00000003000075a7 */ /* 0x0022a400080011ff */
[----:B--2---:R-:W-:Y:S05]  /*94d0*/  @!P0 NANOSLEEP.SYNCS 0x989680 ;  /* 0x009896800000895d */ /* 0x004fea0003900000 */
[----:B------:R-:W2:Y:S02]  /*94e0*/  @!P0 SYNCS.PHASECHK.TRANS64 P0, [R0+URZ], R3 ;  /* 0x00000003000085a7 */ /* 0x000ea400080010ff */
[----:B--2---:R-:W-:Y:S05]  /*94f0*/  @!P0 BRA `(.L_x_183) ;  /* 0xfffffffc00f08947 */ /* 0x004fea000383ffff */
[----:B------:R-:W-:Y:S05]  /*9500*/  BRA `(.L_x_184) ;  /* 0xffffff9c00f87947 */ /* 0x000fea000383ffff */
.L_x_63:
[----:B------:R-:W-:-:S07]  /*9510*/  MOV R0, UR5 ;  /* 0x0000000500007c02 */ /* 0x000fce0008000f00 */
.L_x_185:
[----:B-1----:R1:W2:Y:S02]  /*9520*/  SYNCS.PHASECHK.TRANS64.TRYWAIT P0, [R0+URZ], R3 ;  /* 0x00000003000075a7 */ /* 0x0022a400080011ff */
[----:B--2---:R-:W-:Y:S05]  /*9530*/  @!P0 NANOSLEEP.SYNCS 0x989680 ;  /* 0x009896800000895d */ /* 0x004fea0003900000 */
[----:B------:R-:W2:Y:S02]  /*9540*/  @!P0 SYNCS.PHASECHK.TRANS64 P0, [R0+URZ], R3 ;  /* 0x00000003000085a7 */ /* 0x000ea400080010ff */
[----:B--2---:R-:W-:Y:S05]  /*9550*/  @!P0 BRA `(.L_x_185) ;  /* 0xfffffffc00f08947 */ /* 0x004fea000383ffff */
[----:B------:R-:W-:Y:S05]  /*9560*/  BRA `(.L_x_186) ;  /* 0xffffffa000047947 */ /* 0x000fea000383ffff */
.L_x_64:
[----:B------:R-:W-:-:S07]  /*9570*/  MOV R0, UR5 ;  /* 0x0000000500007c02 */ /* 0x000fce0008000f00 */
.L_x_187:
[----:B-1----:R1:W2:Y:S02]  /*9580*/  SYNCS.PHASECHK.TRANS64.TRYWAIT P0, [R0+URZ], R3 ;  /* 0x00000003000075a7 */ /* 0x0022a400080011ff */
[----:B--2---:R-:W-:Y:S05]  /*9590*/  @!P0 NANOSLEEP.SYNCS 0x989680 ;  /* 0x009896800000895d */ /* 0x004fea0003900000 */
[----:B------:R-:W2:Y:S02]  /*95a0*/  @!P0 SYNCS.PHASECHK.TRANS64 P0, [R0+URZ], R3 ;  /* 0x00000003000085a7 */ /* 0x000ea400080010ff */
[----:B--2---:R-:W-:Y:S05]  /*95b0*/  @!P0 BRA `(.L_x_187) ;  /* 0xfffffffc00f08947 */ /* 0x004fea000383ffff */
[----:B------:R-:W-:Y:S05]  /*95c0*/  BRA `(.L_x_188) ;  /* 0xffffffa000107947 */ /* 0x000fea000383ffff */
.L_x_65:
[----:B------:R-:W-:-:S07]  /*95d0*/  MOV R0, UR5 ;  /* 0x0000000500007c02 */ /* 0x000fce0008000f00 */
.L_x_189:
[----:B-1----:R1:W2:Y:S02]  /*95e0*/  SYNCS.PHASECHK.TRANS64.TRYWAIT P0, [R0+URZ], R3 ;  /* 0x00000003000075a7 */ /* 0x0022a400080011ff */
[----:B--2---:R-:W-:Y:S05]  /*95f0*/  @!P0 NANOSLEEP.SYNCS 0x989680 ;  /* 0x009896800000895d */ /* 0x004fea0003900000 */
[----:B------:R-:W2:Y:S02]  /*9600*/  @!P0 SYNCS.PHASECHK.TRANS64 P0, [R0+URZ], R3 ;  /* 0x00000003000085a7 */ /* 0x000ea400080010ff */
[----:B--2---:R-:W-:Y:S05]  /*9610*/  @!P0 BRA `(.L_x_189) ;  /* 0xfffffffc00f08947 */ /* 0x004fea000383ffff */
[----:B------:R-:W-:Y:S05]  /*9620*/  BRA `(.L_x_190) ;  /* 0xffffffa0001c7947 */ /* 0x000fea000383ffff */
.L_x_66:
[----:B------:R-:W-:-:S07]  /*9630*/  MOV R0, UR5 ;  /* 0x0000000500007c02 */ /* 0x000fce0008000f00 */
.L_x_191:
[----:B-1----:R1:W2:Y:S02]  /*9640*/  SYNCS.PHASECHK.TRANS64.TRYWAIT P0, [R0+URZ], R3 ;  /* 0x00000003000075a7 */ /* 0x0022a400080011ff */
[----:B--2---:R-:W-:Y:S05]  /*9650*/  @!P0 NANOSLEEP.SYNCS 0x989680 ;  /* 0x009896800000895d */ /* 0x004fea0003900000 */
[----:B------:R-:W2:Y:S02]  /*9660*/  @!P0 SYNCS.PHASECHK.TRANS64 P0, [R0+URZ], R3 ;  /* 0x00000003000085a7 */ /* 0x000ea400080010ff */
[----:B--2---:R-:W-:Y:S05]  /*9670*/  @!P0 BRA `(.L_x_191) ;  /* 0xfffffffc00f08947 */ /* 0x004fea000383ffff */
[----:B------:R-:W-:Y:S05]  /*9680*/  BRA `(.L_x_192) ;  /* 0xffffffa000287947 */ /* 0x000fea000383ffff */
.L_x_67:
[----:B------:R-:W-:-:S07]  /*9690*/  MOV R0, UR5 ;  /* 0x0000000500007c02 */ /* 0x000fce0008000f00 */
.L_x_193:
[----:B-1----:R1:W2:Y:S02]  /*96a0*/  SYNCS.PHASECHK.TRANS64.TRYWAIT P0, [R0+URZ], R3 ;  /* 0x00000003000075a7 */ /* 0x0022a400080011ff */
[----:B--2---:R-:W-:Y:S05]  /*96b0*/  @!P0 NANOSLEEP.SYNCS 0x989680 ;  /* 0x009896800000895d */ /* 0x004fea0003900000 */
[----:B------:R-:W2:Y:S02]  /*96c0*/  @!P0 SYNCS.PHASECHK.TRANS64 P0, [R0+URZ], R3 ;  /* 0x00000003000085a7 */ /* 0x000ea400080010ff */
[----:B--2---:R-:W-:Y:S05]  /*96d0*/  @!P0 BRA `(.L_x_193) ;  /* 0xfffffffc00f08947 */ /* 0x004fea000383ffff */
[----:B------:R-:W-:Y:S05]  /*96e0*/  BRA `(.L_x_194) ;  /* 0xffffffa000347947 */ /* 0x000fea000383ffff */
.L_x_68:
[----:B------:R-:W-:-:S07]  /*96f0*/  MOV R0, UR5 ;  /* 0x0000000500007c02 */ /* 0x000fce0008000f00 */
.L_x_195:
[----:B-1----:R1:W2:Y:S02]  /*9700*/  SYNCS.PHASECHK.TRANS64.TRYWAIT P0, [R0+URZ], R3 ;  /* 0x00000003000075a7 */ /* 0x0022a400080011ff */
[----:B--2---:R-:W-:Y:S05]  /*9710*/  @!P0 NANOSLEEP.SYNCS 0x989680 ;  /* 0x009896800000895d */ /* 0x004fea0003900000 */
[----:B------:R-:W2:Y:S02]  /*9720*/  @!P0 SYNCS.PHASECHK.TRANS64 P0, [R0+URZ], R3 ;  /* 0x00000003000085a7 */ /* 0x000ea400080010ff */
[----:B--2---:R-:W-:Y:S05]  /*9730*/  @!P0 BRA `(.L_x_195) ;  /* 0xfffffffc00f08947 */ /* 0x004fea000383ffff */
[----:B------:R-:W-:Y:S05]  /*9740*/  BRA `(.L_x_196) ;  /* 0xffffffa000407947 */ /* 0x000fea000383ffff */
.L_x_69:
[----:B------:R-:W-:-:S07]  /*9750*/  MOV R0, UR5 ;  /* 0x0000000500007c02 */ /* 0x000fce0008000f00 */
.L_x_197:
[----:B-1----:R1:W2:Y:S02]  /*9760*/  SYNCS.PHASECHK.TRANS64.TRYWAIT P0, [R0+URZ], R3 ;  /* 0x00000003000075a7 */ /* 0x0022a400080011ff */
[----:B--2---:R-:W-:Y:S05]  /*9770*/  @!P0 NANOSLEEP.SYNCS 0x989680 ;  /* 0x009896800000895d */ /* 0x004fea0003900000 */
[----:B------:R-:W2:Y:S02]  /*9780*/  @!P0 SYNCS.PHASECHK.TRANS64 P0, [R0+URZ], R3 ;  /* 0x00000003000085a7 */ /* 0x000ea400080010ff */
[----:B--2---:R-:W-:Y:S05]  /*9790*/  @!P0 BRA `(.L_x_197) ;  /* 0xfffffffc00f08947 */ /* 0x004fea000383ffff */
[----:B------:R-:W-:Y:S05]  /*97a0*/  BRA `(.L_x_198) ;  /* 0xffffffa0004c7947 */ /* 0x000fea000383ffff */
.L_x_70:
[----:B------:R-:W-:-:S07]  /*97b0*/  MOV R0, UR5 ;  /* 0x0000000500007c02 */ /* 0x000fce0008000f00 */
.L_x_199:
[----:B-1----:R1:W2:Y:S02]  /*97c0*/  SYNCS.PHASECHK.TRANS64.TRYWAIT P0, [R0+URZ], R3 ;  /* 0x00000003000075a7 */ /* 0x0022a400080011ff */
[----:B--2---:R-:W-:Y:S05]  /*97d0*/  @!P0 NANOSLEEP.SYNCS 0x989680 ;  /* 0x009896800000895d */ /* 0x004fea0003900000 */
[----:B------:R-:W2:Y:S02]  /*97e0*/  @!P0 SYNCS.PHASECHK.TRANS64 P0, [R0+URZ], R3 ;  /* 0x00000003000085a7 */ /* 0x000ea400080010ff */
[----:B--2---:R-:W-:Y:S05]  /*97f0*/  @!P0 BRA `(.L_x_199) ;  /* 0xfffffffc00f08947 */ /* 0x004fea000383ffff */
[----:B------:R-:W-:Y:S05]  /*9800*/  BRA `(.L_x_200) ;  /* 0xffffffa000587947 */ /* 0x000fea000383ffff */
.L_x_71:
[----:B------:R-:W-:-:S07]  /*9810*/  MOV R0, UR5 ;  /* 0x0000000500007c02 */ /* 0x000fce0008000f00 */
.L_x_201:
[----:B-1----:R1:W2:Y:S02]  /*9820*/  SYNCS.PHASECHK.TRANS64.TRYWAIT P0, [R0+URZ], R3 ;  /* 0x00000003000075a7 */ /* 0x0022a400080011ff */
[----:B--2---:R-:W-:Y:S05]  /*9830*/  @!P0 NANOSLEEP.SYNCS 0x989680 ;  /* 0x009896800000895d */ /* 0x004fea0003900000 */
[----:B------:R-:W2:Y:S02]  /*9840*/  @!P0 SYNCS.PHASECHK.TRANS64 P0, [R0+URZ], R3 ;  /* 0x00000003000085a7 */ /* 0x000ea400080010ff */
[----:B--2---:R-:W-:Y:S05]  /*9850*/  @!P0 BRA `(.L_x_201) ;  /* 0xfffffffc00f08947 */ /* 0x004fea000383ffff */
[----:B------:R-:W-:Y:S05]  /*9860*/  BRA `(.L_x_202) ;  /* 0xffffffa000647947 */ /* 0x000fea000383ffff */
.L_x_72:
[----:B------:R-:W-:-:S07]  /*9870*/  MOV R0, UR5 ;  /* 0x0000000500007c02 */ /* 0x000fce0008000f00 */
.L_x_203:
[----:B-1----:R1:W2:Y:S02]  /*9880*/  SYNCS.PHASECHK.TRANS64.TRYWAIT P0, [R0+URZ], R3 ;  /* 0x00000003000075a7 */ /* 0x0022a400080011ff */
[----:B--2---:R-:W-:Y:S05]  /*9890*/  @!P0 NANOSLEEP.SYNCS 0x989680 ;  /* 0x009896800000895d */ /* 0x004fea0003900000 */
[----:B------:R-:W2:Y:S02]  /*98a0*/  @!P0 SYNCS.PHASECHK.TRANS64 P0, [R0+URZ], R3 ;  /* 0x00000003000085a7 */ /* 0x000ea400080010ff */
[----:B--2---:R-:W-:Y:S05]  /*98b0*/  @!P0 BRA `(.L_x_203) ;  /* 0xfffffffc00f08947 */ /* 0x004fea000383ffff */
[----:B------:R-:W-:Y:S05]  /*98c0*/  BRA `(.L_x_204) ;  /* 0xffffffa000707947 */ /* 0x000fea000383ffff */
.L_x_73:
[----:B------:R-:W-:-:S07]  /*98d0*/  MOV R0, UR5 ;  /* 0x0000000500007c02 */ /* 0x000fce0008000f00 */
.L_x_205:
[----:B-1----:R1:W2:Y:S02]  /*98e0*/  SYNCS.PHASECHK.TRANS64.TRYWAIT P0, [R0+URZ], R3 ;  /* 0x00000003000075a7 */ /* 0x0022a400080011ff */
[----:B--2---:R-:W-:Y:S05]  /*98f0*/  @!P0 NANOSLEEP.SYNCS 0x989680 ;  /* 0x009896800000895d */ /* 0x004fea0003900000 */
[----:B------:R-:W2:Y:S02]  /*9900*/  @!P0 SYNCS.PHASECHK.TRANS64 P0, [R0+URZ], R3 ;  /* 0x00000003000085a7 */ /* 0x000ea400080010ff */
[----:B--2---:R-:W-:Y:S05]  /*9910*/  @!P0 BRA `(.L_x_205) ;  /* 0xfffffffc00f08947 */ /* 0x004fea000383ffff */
[----:B------:R-:W-:Y:S05]  /*9920*/  BRA `(.L_x_206) ;  /* 0xffffffa0007c7947 */ /* 0x000fea000383ffff */
.L_x_74:
[----:B------:R-:W-:-:S07]  /*9930*/  MOV R0, UR5 ;  /* 0x0000000500007c02 */ /* 0x000fce0008000f00 */
.L_x_207:
[----:B-1----:R1:W2:Y:S02]  /*9940*/  SYNCS.PHASECHK.TRANS64.TRYWAIT P0, [R0+URZ], R3 ;  /* 0x00000003000075a7 */ /* 0x0022a400080011ff */
[----:B--2---:R-:W-:Y:S05]  /*9950*/  @!P0 NANOSLEEP.SYNCS 0x989680 ;  /* 0x009896800000895d */ /* 0x004fea0003900000 */
[----:B------:R-:W2:Y:S02]  /*9960*/  @!P0 SYNCS.PHASECHK.TRANS64 P0, [R0+URZ], R3 ;  /* 0x00000003000085a7 */ /* 0x000ea400080010ff */
[----:B--2---:R-:W-:Y:S05]  /*9970*/  @!P0 BRA `(.L_x_207) ;  /* 0xfffffffc00f08947 */ /* 0x004fea000383ffff */
[----:B------:R-:W-:Y:S05]  /*9980*/  BRA `(.L_x_208) ;  /* 0xffffffa000887947 */ /* 0x000fea000383ffff */
.L_x_75:
[----:B------:R-:W-:-:S07]  /*9990*/  MOV R0, UR5 ;  /* 0x0000000500007c02 */ /* 0x000fce0008000f00 */
.L_x_209:
[----:B-1----:R1:W2:Y:S02]  /*99a0*/  SYNCS.PHASECHK.TRANS64.TRYWAIT P0, [R0+URZ], R3 ;  /* 0x00000003000075a7 */ /* 0x0022a400080011ff */
[----:B--2---:R-:W-:Y:S05]  /*99b0*/  @!P0 NANOSLEEP.SYNCS 0x989680 ;  /* 0x009896800000895d */ /* 0x004fea0003900000 */
[----:B------:R-:W2:Y:S02]  /*99c0*/  @!P0 SYNCS.PHASECHK.TRANS64 P0, [R0+URZ], R3 ;  /* 0x00000003000085a7 */ /* 0x000ea400080010ff */
[----:B--2---:R-:W-:Y:S05]  /*99d0*/  @!P0 BRA `(.L_x_209) ;  /* 0xfffffffc00f08947 */ /* 0x004fea000383ffff */
[----:B------:R-:W-:Y:S05]  /*99e0*/  BRA `(.L_x_210) ;  /* 0xffffffa000947947 */ /* 0x000fea000383ffff */
.L_x_76:
[----:B------:R-:W-:-:S07]  /*99f0*/  MOV R0, UR5 ;  /* 0x0000000500007c02 */ /* 0x000fce0008000f00 */
.L_x_211:
[----:B-1----:R1:W2:Y:S02]  /*9a00*/  SYNCS.PHASECHK.TRANS64.TRYWAIT P0, [R0+URZ], R3 ;  /* 0x00000003000075a7 */ /* 0x0022a400080011ff */
[----:B--2---:R-:W-:Y:S05]  /*9a10*/  @!P0 NANOSLEEP.SYNCS 0x989680 ;  /* 0x009896800000895d */ /* 0x004fea0003900000 */
[----:B------:R-:W2:Y:S02]  /*9a20*/  @!P0 SYNCS.PHASECHK.TRANS64 P0, [R0+URZ], R3 ;  /* 0x00000003000085a7 */ /* 0x000ea400080010ff */
[----:B--2---:R-:W-:Y:S05]  /*9a30*/  @!P0 BRA `(.L_x_211) ;  /* 0xfffffffc00f08947 */ /* 0x004fea000383ffff */
[----:B------:R-:W-:Y:S05]  /*9a40*/  BRA `(.L_x_212) ;  /* 0xffffffa000a07947 */ /* 0x000fea000383ffff */
.L_x_79:
[----:B--2---:R2:W3:Y:S02]  /*9a50*/  SYNCS.PHASECHK.TRANS64.TRYWAIT P0, [R2+URZ+0x2b0], R4 ;  /* 0x0002b004020075a7 */ /* 0x0044e400080011ff */
[----:B---3--:R-:W-:Y:S05]  /*9a60*/  @!P0 NANOSLEEP.SYNCS 0x989680 ;  /* 0x009896800000895d */ /* 0x008fea0003900000 */
[----:B------:R-:W3:Y:S02]  /*9a70*/  @!P0 SYNCS.PHASECHK.TRANS64 P0, [R2+URZ+0x2b0], R4 ;  /* 0x0002b004020085a7 */ /* 0x000ee400080010ff */
[----:B---3--:R-:W-:Y:S05]  /*9a80*/  @!P0 BRA `(.L_x_79) ;  /* 0xfffffffc00f08947 */ /* 0x008fea000383ffff */
[----:B------:R-:W-:Y:S05]  /*9a90*/  BRA `(.L_x_213) ;  /* 0xffffffa000fc7947 */ /* 0x000fea000383ffff */
.L_x_80:
[----:B------:R-:W-:-:S07]  /*9aa0*/  MOV R2, UR4 ;  /* 0x0000000400027c02 */ /* 0x000fce0008000f00 */
.L_x_214:
[----:B--2---:R2:W3:Y:S02]  /*9ab0*/  SYNCS.PHASECHK.TRANS64.TRYWAIT P0, [R2+URZ+0x260], R5 ;  /* 0x00026005020075a7 */ /* 0x0044e400080011ff */
[----:B---3--:R-:W-:Y:S05]  /*9ac0*/  @!P0 NANOSLEEP.SYNCS 0x989680 ;  /* 0x009896800000895d */ /* 0x008fea0003900000 */
[----:B------:R-:W3:Y:S02]  /*9ad0*/  @!P0 SYNCS.PHASECHK.TRANS64 P0, [R2+URZ+0x260], R5 ;  /* 0x00026005020085a7 */ /* 0x000ee400080010ff */
[----:B---3--:R-:W-:Y:S05]  /*9ae0*/  @!P0 BRA `(.L_x_214) ;  /* 0xfffffffc00f08947 */ /* 0x008fea000383ffff */
[----:B------:R-:W-:Y:S05]  /*9af0*/  BRA `(.L_x_215) ;  /* 0xffffffa4000c7947 */ /* 0x000fea000383ffff */
.L_x_81:
[----:B--2---:R2:W3:Y:S02]  /*9b00*/  SYNCS.PHASECHK.TRANS64.TRYWAIT P1, [R2+URZ+0x250], R4 ;  /* 0x00025004020075a7 */ /* 0x0044e400080211ff */
[----:B---3--:R-:W-:Y:S05]  /*9b10*/  @!P1 NANOSLEEP.SYNCS 0x989680 ;  /* 0x009896800000995d */ /* 0x008fea0003900000 */
[----:B------:R-:W3:Y:S02]  /*9b20*/  @!P1 SYNCS.PHASECHK.TRANS64 P1, [R2+URZ+0x250], R4 ;  /* 0x00025004020095a7 */ /* 0x000ee400080210ff */
[----:B---3--:R-:W-:Y:S05]  /*9b30*/  @!P1 BRA `(.L_x_81) ;  /* 0xfffffffc00f09947 */ /* 0x008fea000383ffff */
[----:B------:R-:W-:Y:S05]  /*9b40*/  BRA `(.L_x_216) ;  /* 0xffffffa4003c7947 */ /* 0x000fea000383ffff */
.L_x_84:
[----:B------:R-:W-:-:S07]  /*9b50*/  MOV R0, UR4 ;  /* 0x0000000400007c02 */ /* 0x000fce0008000f00 */
.L_x_217:
[----:B--2---:R2:W3:Y:S02]  /*9b60*/  SYNCS.PHASECHK.TRANS64.TRYWAIT P0, [R0+URZ+0x260], R2 ;  /* 0x00026002000075a7 */ /* 0x0044e400080011ff */
[----:B---3--:R-:W-:Y:S05]  /*9b70*/  @!P0 NANOSLEEP.SYNCS 0x989680 ;  /* 0x009896800000895d */ /* 0x008fea0003900000 */
[----:B------:R-:W3:Y:S02]  /*9b80*/  @!P0 SYNCS.PHASECHK.TRANS64 P0, [R0+URZ+0x260], R2 ;  /* 0x00026002000085a7 */ /* 0x000ee400080010ff */
[----:B---3--:R-:W-:Y:S05]  /*9b90*/  @!P0 BRA `(.L_x_217) ;  /* 0xfffffffc00f08947 */ /* 0x008fea000383ffff */
[----:B------:R-:W-:Y:S05]  /*9ba0*/  BRA `(.L_x_83) ;  /* 0xffffffa400907947 */ /* 0x000fea000383ffff */
.L_x_91:
[----:B-1----:R1:W2:Y:S02]  /*9bb0*/  SYNCS.PHASECHK.TRANS64.TRYWAIT P1, [R0+URZ+0x250], R2 ;  /* 0x00025002000075a7 */ /* 0x0022a400080211ff */
[----:B--2---:R-:W-:Y:S05]  /*9bc0*/  @!P1 NANOSLEEP.SYNCS 0x989680 ;  /* 0x009896800000995d */ /* 0x004fea0003900000 */
[----:B------:R-:W2:Y:S02]  /*9bd0*/  @!P1 SYNCS.PHASECHK.TRANS64 P1, [R0+URZ+0x250], R2 ;  /* 0x00025002000095a7 */ /* 0x000ea400080210ff */
[----:B--2---:R-:W-:Y:S05]  /*9be0*/  @!P1 BRA `(.L_x_91) ;  /* 0xfffffffc00f09947 */ /* 0x004fea000383ffff */
[----:B------:R-:W-:Y:S05]  /*9bf0*/  BRA `(.L_x_218) ;  /* 0xffffffa800ec7947 */ /* 0x000fea000383ffff */
.L_x_92:
[----:B------:R-:W-:-:S07]  /*9c00*/  MOV R2, UR19 ;  /* 0x0000001300027c02 */ /* 0x000fce0008000f00 */
.L_x_219:
[----:B-1----:R1:W2:Y:S02]  /*9c10*/  SYNCS.PHASECHK.TRANS64.TRYWAIT P0, [R2+URZ+0x290], R0 ;  /* 0x00029000020075a7 */ /* 0x0022a400080011ff */
[----:B--2---:R-:W-:Y:S05]  /*9c20*/  @!P0 NANOSLEEP.SYNCS 0x989680 ;  /* 0x009896800000895d */ /* 0x004fea0003900000 */
[----:B------:R-:W2:Y:S02]  /*9c30*/  @!P0 SYNCS.PHASECHK.TRANS64 P0, [R2+URZ+0x290], R0 ;  /* 0x00029000020085a7 */ /* 0x000ea400080010ff */
[----:B--2---:R-:W-:Y:S05]  /*9c40*/  @!P0 BRA `(.L_x_219) ;  /* 0xfffffffc00f08947 */ /* 0x004fea000383ffff */
[----:B------:R-:W-:Y:S05]  /*9c50*/  BRA `(.L_x_220) ;  /* 0xffffffac00207947 */ /* 0x000fea000383ffff */
.L_x_95:
[----:B------:R-:W-:Y:S07]  /*9c60*/  MOV R0, UR6 ;  /* 0x0000000600007c02 */ /* 0x000fee0008000f00 */
.L_x_221:
[----:B-1----:R1:W2:Y:S02]  /*9c70*/  SYNCS.PHASECHK.TRANS64.TRYWAIT P0, [R0+URZ], R2 ;  /* 0x00000002000075a7 */ /* 0x0022a400080011ff */
[----:B--2---:R-:W-:Y:S05]  /*9c80*/  @!P0 NANOSLEEP.SYNCS 0x989680 ;  /* 0x009896800000895d */ /* 0x004fea0003900000 */
[----:B------:R-:W2:Y:S02]  /*9c90*/  @!P0 SYNCS.PHASECHK.TRANS64 P0, [R0+URZ], R2 ;  /* 0x00000002000085a7 */ /* 0x000ea400080010ff */
[----:B--2---:R-:W-:Y:S05]  /*9ca0*/  @!P0 BRA `(.L_x_221) ;  /* 0xfffffffc00f08947 */ /* 0x004fea000383ffff */
[----:B------:R-:W-:Y:S05]  /*9cb0*/  BRA `(.L_x_94) ;  /* 0xffffffac00587947 */ /* 0x000fea000383ffff */
.L_x_98:
[----:B------:R-:W-:-:S07]  /*9cc0*/  MOV R0, UR4 ;  /* 0x0000000400007c02 */ /* 0x000fce0008000f00 */
.L_x_222:
[----:B--2---:R2:W4:Y:S02]  /*9cd0*/  SYNCS.PHASECHK.TRANS64.TRYWAIT P0, [R0+URZ], R2 ;  /* 0x00000002000075a7 */ /* 0x00452400080011ff */
[----:B----4-:R-:W-:Y:S05]  /*9ce0*/  @!P0 NANOSLEEP.SYNCS 0x989680 ;  /* 0x009896800000895d */ /* 0x010fea0003900000 */
[----:B------:R-:W4:Y:S02]  /*9cf0*/  @!P0 SYNCS.PHASECHK.TRANS64 P0, [R0+URZ], R2 ;  /* 0x00000002000085a7 */ /* 0x000f2400080010ff */
[----:B----4-:R-:W-:Y:S05]  /*9d00*/  @!P0 BRA `(.L_x_222) ;  /* 0xfffffffc00f08947 */ /* 0x010fea000383ffff */
[----:B------:R-:W-:Y:S05]  /*9d10*/  BRA `(.L_x_223) ;  /* 0xffffffac00f87947 */ /* 0x000fea000383ffff */
.L_x_99:
[----:B------:R-:W-:-:S07]  /*9d20*/  MOV R0, UR5 ;  /* 0x0000000500007c02 */ /* 0x000fce0008000f00 */
.L_x_224:
[----:B-1----:R1:W2:Y:S02]  /*9d30*/  SYNCS.PHASECHK.TRANS64.TRYWAIT P0, [R0+URZ], R3 ;  /* 0x00000003000075a7 */ /* 0x0022a400080011ff */
[----:B--2---:R-:W-:Y:S05]  /*9d40*/  @!P0 NANOSLEEP.SYNCS 0x989680 ;  /* 0x009896800000895d */ /* 0x004fea0003900000 */
[----:B------:R-:W2:Y:S02]  /*9d50*/  @!P0 SYNCS.PHASECHK.TRANS64 P0, [R0+URZ], R3 ;  /* 0x00000003000085a7 */ /* 0x000ea400080010ff */
[----:B--2---:R-:W-:Y:S05]  /*9d60*/  @!P0 BRA `(.L_x_224) ;  /* 0xfffffffc00f08947 */ /* 0x004fea000383ffff */
[----:B------:R-:W-:Y:S05]  /*9d70*/  BRA `(.L_x_225) ;  /* 0xffffffb000047947 */ /* 0x000fea000383ffff */
.L_x_100:
[----:B------:R-:W-:-:S07]  /*9d80*/  MOV R0, UR5 ;  /* 0x0000000500007c02 */ /* 0x000fce0008000f00 */
.L_x_226:
[----:B-1----:R1:W2:Y:S02]  /*9d90*/  SYNCS.PHASECHK.TRANS64.TRYWAIT P0, [R0+URZ], R3 ;  /* 0x00000003000075a7 */ /* 0x0022a400080011ff */
[----:B--2---:R-:W-:Y:S05]  /*9da0*/  @!P0 NANOSLEEP.SYNCS 0x989680 ;  /* 0x009896800000895d */ /* 0x004fea0003900000 */
[----:B------:R-:W2:Y:S02]  /*9db0*/  @!P0 SYNCS.PHASECHK.TRANS64 P0, [R0+URZ], R3 ;  /* 0x00000003000085a7 */ /* 0x000ea400080010ff */
[----:B--2---:R-:W-:Y:S05]  /*9dc0*/  @!P0 BRA `(.L_x_226) ;  /* 0xfffffffc00f08947 */ /* 0x004fea000383ffff */
[----:B------:R-:W-:Y:S05]  /*9dd0*/  BRA `(.L_x_227) ;  /* 0xffffffb000107947 */ /* 0x000fea000383ffff */
.L_x_101:
[----:B-1----:R-:W-:-:S07]  /*9de0*/  MOV R0, UR4 ;  /* 0x0000000400007c02 */ /* 0x002fce0008000f00 */
.L_x_228:
[----:B-1----:R1:W2:Y:S02]  /*9df0*/  SYNCS.PHASECHK.TRANS64.TRYWAIT P0, [R0+URZ], R2 ;  /* 0x00000002000075a7 */ /* 0x0022a400080011ff */
[----:B--2---:R-:W-:Y:S05]  /*9e00*/  @!P0 NANOSLEEP.SYNCS 0x989680 ;  /* 0x009896800000895d */ /* 0x004fea0003900000 */
[----:B------:R-:W2:Y:S02]  /*9e10*/  @!P0 SYNCS.PHASECHK.TRANS64 P0, [R0+URZ], R2 ;  /* 0x00000002000085a7 */ /* 0x000ea400080010ff */
[----:B--2---:R-:W-:Y:S05]  /*9e20*/  @!P0 BRA `(.L_x_228) ;  /* 0xfffffffc00f08947 */ /* 0x004fea000383ffff */
[----:B------:R-:W-:Y:S05]  /*9e30*/  BRA `(.L_x_229) ;  /* 0xffffffb0001c7947 */ /* 0x000fea000383ffff */
.L_x_106:
[----:B--2---:R2:W3:Y:S02]  /*9e40*/  SYNCS.PHASECHK.TRANS64.TRYWAIT P0, [R8+URZ+0x250], R0 ;  /* 0x00025000080075a7 */ /* 0x0044e400080011ff */
[----:B---3--:R-:W-:Y:S05]  /*9e50*/  @!P0 NANOSLEEP.SYNCS 0x989680 ;  /* 0x009896800000895d */ /* 0x008fea0003900000 */
[----:B------:R-:W3:Y:S02]  /*9e60*/  @!P0 SYNCS.PHASECHK.TRANS64 P0, [R8+URZ+0x250], R0 ;  /* 0x00025000080085a7 */ /* 0x000ee400080010ff */
[----:B---3--:R-:W-:Y:S05]  /*9e70*/  @!P0 BRA `(.L_x_106) ;  /* 0xfffffffc00f08947 */ /* 0x008fea000383ffff */
[----:B------:R-:W-:Y:S05]  /*9e80*/  BRA `(.L_x_230) ;  /* 0xffffffb400487947 */ /* 0x000fea000383ffff */
.L_x_109:
[----:B--2---:R-:W-:Y:S07]  /*9e90*/  MOV R0, UR21 ;  /* 0x0000001500007c02 */ /* 0x004fee0008000f00 */
.L_x_231:
[----:B--2---:R2:W3:Y:S02]  /*9ea0*/  SYNCS.PHASECHK.TRANS64.TRYWAIT P1, [R0+URZ+0x248], R2 ;  /* 0x00024802000075a7 */ /* 0x0044e400080211ff */
[----:B---3--:R-:W-:Y:S05]  /*9eb0*/  @!P1 NANOSLEEP.SYNCS 0x989680 ;  /* 0x009896800000995d */ /* 0x008fea0003900000 */
[----:B------:R-:W3:Y:S02]  /*9ec0*/  @!P1 SYNCS.PHASECHK.TRANS64 P1, [R0+URZ+0x248], R2 ;  /* 0x00024802000095a7 */ /* 0x000ee400080210ff */
[----:B---3--:R-:W-:Y:S05]  /*9ed0*/  @!P1 BRA `(.L_x_231) ;  /* 0xfffffffc00f09947 */ /* 0x008fea000383ffff */
[----:B------:R-:W-:Y:S05]  /*9ee0*/  BRA `(.L_x_108) ;  /* 0xffffffb800c47947 */ /* 0x000fea000383ffff */
.L_x_112:
[----:B--2---:R-:W-:Y:S07]  /*9ef0*/  MOV R0, UR21 ;  /* 0x0000001500007c02 */ /* 0x004fee0008000f00 */
.L_x_232:
[----:B--2---:R2:W3:Y:S02]  /*9f00*/  SYNCS.PHASECHK.TRANS64.TRYWAIT P0, [R0+URZ+0x230], R4 ;  /* 0x00023004000075a7 */ /* 0x0044e400080011ff */
[----:B---3--:R-:W-:Y:S05]  /*9f10*/  @!P0 NANOSLEEP.SYNCS 0x989680 ;  /* 0x009896800000895d */ /* 0x008fea0003900000 */
[----:B------:R-:W3:Y:S02]  /*9f20*/  @!P0 SYNCS.PHASECHK.TRANS64 P0, [R0+URZ+0x230], R4 ;  /* 0x00023004000085a7 */ /* 0x000ee400080010ff */
[----:B---3--:R-:W-:Y:S05]  /*9f30*/  @!P0 BRA `(.L_x_232) ;  /* 0xfffffffc00f08947 */ /* 0x008fea000383ffff */
[----:B------:R-:W-:Y:S05]  /*9f40*/  BRA `(.L_x_233) ;  /* 0xffffffbc001c7947 */ /* 0x000fea000383ffff */
.L_x_113:
[----:B------:R-:W-:Y:S07]  /*9f50*/  MOV R0, UR21 ;  /* 0x0000001500007c02 */ /* 0x000fee0008000f00 */
.L_x_234:
[----:B--2---:R2:W3:Y:S02]  /*9f60*/  SYNCS.PHASECHK.TRANS64.TRYWAIT P0, [R0+URZ+0x238], R4 ;  /* 0x00023804000075a7 */ /* 0x0044e400080011ff */
[----:B---3--:R-:W-:Y:S05]  /*9f70*/  @!P0 NANOSLEEP.SYNCS 0x989680 ;  /* 0x009896800000895d */ /* 0x008fea0003900000 */
[----:B------:R-:W3:Y:S02]  /*9f80*/  @!P0 SYNCS.PHASECHK.TRANS64 P0, [R0+URZ+0x238], R4 ;  /* 0x00023804000085a7 */ /* 0x000ee400080010ff */
[----:B---3--:R-:W-:Y:S05]  /*9f90*/  @!P0 BRA `(.L_x_234) ;  /* 0xfffffffc00f08947 */ /* 0x008fea000383ffff */
[----:B------:R-:W-:Y:S05]  /*9fa0*/  BRA `(.L_x_235) ;  /* 0xffffffbc00607947 */ /* 0x000fea000383ffff */
.L_x_115:
[----:B------:R-:W-:-:S07]  /*9fb0*/  MOV R0, UR21 ;  /* 0x0000001500007c02 */ /* 0x000fce0008000f00 */
.L_x_236:
[----:B---3--:R3:W4:Y:S02]  /*9fc0*/  SYNCS.PHASECHK.TRANS64.TRYWAIT P0, [R0+URZ+0x230], R2 ;  /* 0x00023002000075a7 */ /* 0x00872400080011ff */
[----:B----4-:R-:W-:Y:S05]  /*9fd0*/  @!P0 NANOSLEEP.SYNCS 0x989680 ;  /* 0x009896800000895d */ /* 0x010fea0003900000 */
[----:B------:R-:W4:Y:S02]  /*9fe0*/  @!P0 SYNCS.PHASECHK.TRANS64 P0, [R0+URZ+0x230], R2 ;  /* 0x00023002000085a7 */ /* 0x000f2400080010ff */
[----:B----4-:R-:W-:Y:S05]  /*9ff0*/  @!P0 BRA `(.L_x_236) ;  /* 0xfffffffc00f08947 */ /* 0x010fea000383ffff */
[----:B------:R-:W-:Y:S05]  /*a000*/  BRA `(.L_x_237) ;  /* 0xffffffbc00d47947 */ /* 0x000fea000383ffff */
.L_x_117:
[----:B-1----:R1:W2:Y:S02]  /*a010*/  SYNCS.PHASECHK.TRANS64.TRYWAIT P0, [R3+URZ+0x250], R0 ;  /* 0x00025000030075a7 */ /* 0x0022a400080011ff */
[----:B--2---:R-:W-:Y:S05]  /*a020*/  @!P0 NANOSLEEP.SYNCS 0x989680 ;  /* 0x009896800000895d */ /* 0x004fea0003900000 */
[----:B------:R-:W2:Y:S02]  /*a030*/  @!P0 SYNCS.PHASECHK.TRANS64 P0, [R3+URZ+0x250], R0 ;  /* 0x00025000030085a7 */ /* 0x000ea400080010ff */
[----:B--2---:R-:W-:Y:S05]  /*a040*/  @!P0 BRA `(.L_x_117) ;  /* 0xfffffffc00f08947 */ /* 0x004fea000383ffff */
[----:B------:R-:W-:Y:S05]  /*a050*/  BRA `(.L_x_238) ;  /* 0xffffffc000947947 */ /* 0x000fea000383ffff */
.L_x_128:
[----:B-1----:R1:W2:Y:S02]  /*a060*/  SYNCS.PHASECHK.TRANS64.TRYWAIT P1, [R3+URZ+0x220], R0 ;  /* 0x00022000030075a7 */ /* 0x0022a400080211ff */
[----:B--2---:R-:W-:Y:S05]  /*a070*/  @!P1 NANOSLEEP.SYNCS 0x989680 ;  /* 0x009896800000995d */ /* 0x004fea0003900000 */
[----:B------:R-:W2:Y:S02]  /*a080*/  @!P1 SYNCS.PHASECHK.TRANS64 P1, [R3+URZ+0x220], R0 ;  /* 0x00022000030095a7 */ /* 0x000ea400080210ff */
[----:B--2---:R-:W-:Y:S05]  /*a090*/  @!P1 BRA `(.L_x_128) ;  /* 0xfffffffc00f09947 */ /* 0x004fea000383ffff */
[----:B------:R-:W-:Y:S05]  /*a0a0*/  BRA `(.L_x_127) ;  /* 0xffffffd000047947 */ /* 0x000fea000383ffff */
.L_x_130:
[----:B-1----:R1:W2:Y:S02]  /*a0b0*/  SYNCS.PHASECHK.TRANS64.TRYWAIT P0, [R43+URZ+0x270], R4 ;  /* 0x000270042b0075a7 */ /* 0x0022a400080011ff */
[----:B--2---:R-:W-:Y:S05]  /*a0c0*/  @!P0 NANOSLEEP.SYNCS 0x989680 ;  /* 0x009896800000895d */ /* 0x004fea0003900000 */
[----:B------:R-:W2:Y:S02]  /*a0d0*/  @!P0 SYNCS.PHASECHK.TRANS64 P0, [R43+URZ+0x270], R4 ;  /* 0x000270042b0085a7 */ /* 0x000ea400080010ff */
[----:B--2---:R-:W-:Y:S05]  /*a0e0*/  @!P0 BRA `(.L_x_130) ;  /* 0xfffffffc00f08947 */ /* 0x004fea000383ffff */
[----:B------:R-:W-:Y:S05]  /*a0f0*/  BRA `(.L_x_129) ;  /* 0xffffffd000587947 */ /* 0x000fea000383ffff */
.L_x_138:
[----:B--2---:R2:W3:Y:S02]  /*a100*/  SYNCS.PHASECHK.TRANS64.TRYWAIT P0, [R3+URZ+0x220], R0 ;  /* 0x00022000030075a7 */ /* 0x0044e400080011ff */
[----:B---3--:R-:W-:Y:S05]  /*a110*/  @!P0 NANOSLEEP.SYNCS 0x989680 ;  /* 0x009896800000895d */ /* 0x008fea0003900000 */
[----:B------:R-:W3:Y:S02]  /*a120*/  @!P0 SYNCS.PHASECHK.TRANS64 P0, [R3+URZ+0x220], R0 ;  /* 0x00022000030085a7 */ /* 0x000ee400080010ff */
[----:B---3--:R-:W-:Y:S05]  /*a130*/  @!P0 BRA `(.L_x_138) ;  /* 0xfffffffc00f08947 */ /* 0x008fea000383ffff */
[----:B------:R-:W-:Y:S05]  /*a140*/  BRA `(.L_x_137) ;  /* 0xffffffdc004c7947 */ /* 0x000fea000383ffff */
        .weak           $__internal_0_$__cuda_sm10x_tcgen05_guardrail_trap_col_being_dealloced_not_returned_by_alloc
        .type           $__internal_0_$__cuda_sm10x_tcgen05_guardrail_trap_col_being_dealloced_not_returned_by_alloc,@function
        .size           $__internal_0_$__cuda_sm10x_tcgen05_guardrail_trap_col_being_dealloced_not_returned_by_alloc,($__internal_1_$__cuda_sm10x_tcgen05_guardrail_trap_phase_invalid_during_alloc - $__internal_0_$__cuda_sm10x_tcgen05_guardrail_trap_col_being_dealloced_not_returned_by_alloc)
$__internal_0_$__cuda_sm10x_tcgen05_guardrail_trap_col_being_dealloced_not_returned_by_alloc:
[----:B------:R-:W-:Y:S05]  /*a150*/  BPT.TRAP 0x1 ;  /* 0x000000040000795c */ /* 0x000fea0000300000 */
[----:B------:R-:W-:-:S04]  /*a160*/  HFMA2 R3, -RZ, RZ, 0, 0 ;  /* 0x00000000ff037431 */ /* 0x000fc800000001ff */
[----:B------:R-:W-:Y:S05]  /*a170*/  RET.REL.NODEC R2 `(_ZN7cutlass13device_kernelINS_4gemm6kernel13GemmUniversalIN4cute5tupleIJiiiiEEENS1_10collective13CollectiveMmaINS1_35MainloopSm100TmaUmmaWarpSpecializedILi34ELi2ELi4ENS5_IJNS4_1CILi2EEENSA_ILi1EEESC_EEEEENS5_IJNSA_ILi64EEENSA_ILi128EEENSA_ILi32EEEEEEaNS5_IJlSC_lEEEaSJ_NS4_8TiledMMAINS4_8MMA_AtomIJNS4_15SM100_MMA_S8_SSIaaiLi64ELi128ELNS4_4UMMA5MajorE0ELSO_0ELNSN_8SaturateE0EEEEEENS4_6LayoutINS5_IJSC_SC_SC_EEENS5_IJNSA_ILi0EEESU_SU_EEEEENS5_IJNS4_10UnderscoreESX_SX_EEEEENS4_13SM90_TMA_LOADENS4_14ComposedLayoutINS4_7SwizzleILi1ELi4ELi3EEENS4_18smem_ptr_flag_bitsILi8EEENSS_INS5_IJNSA_ILi8EEESH_EEENS5_IJSH_SC_EEEEEEEvNS4_8identityENS4_23SM90_TMA_LOAD_MULTICASTES1A_vS1B_EENS_8epilogue10collective18CollectiveEpilogueINS1E_23Sm100TmaWarpSpecializedILi2ELi2ELi32ELb0ELb0EEEJSI_NS5_IJNSS_ISF_SC_EES1J_EEEaSJ_aSJ_NS1E_6fusion15FusionCallbacksIS1I_NS1L_17LinearCombinationIaiaiLNS_15FloatRoundStyleE2EEESI_S1K_JEEENS4_5SM1004TMEM4LOAD26SM100_TMEM_LOAD_16dp32b32xES10_NS11_INS12_ILi2ELi4ELi3EEES15_NSS_INS5_IJS16_SF_EEENS5_IJSF_SC_EEEEEEENS4_39AutoVectorizingCopyWithAssumedAlignmentILi128EEENS4_14SM90_TMA_STOREES1Z_S21_S21_EEEvvEEEEvNT_6ParamsE) ;  /* 0xffffff5c02a07950 */ /* 0x000fea0003c3ffff */
        .weak           $__internal_1_$__cuda_sm10x_tcgen05_guardrail_trap_phase_invalid_during_alloc
        .type           $__internal_1_$__cuda_sm10x_tcgen05_guardrail_trap_phase_invalid_during_alloc,@function
        .size           $__internal_1_$__cuda_sm10x_tcgen05_guardrail_trap_phase_invalid_during_alloc,($__internal_2_$__cuda_sm10x_tcgen05_guardrail_trap_unallocated_columns_being_dealloced - $__internal_1_$__cuda_sm10x_tcgen05_guardrail_trap_phase_invalid_during_alloc)
$__internal_1_$__cuda_sm10x_tcgen05_guardrail_trap_phase_invalid_during_alloc:
[----:B------:R-:W-:Y:S05]  /*a180*/  BPT.TRAP 0x1 ;  /* 0x000000040000795c */ /* 0x000fea0000300000 */
[----:B------:R-:W-:-:S04]  /*a190*/  MOV R5, 0x0 ;  /* 0x0000000000057802 */ /* 0x000fc80000000f00 */
[----:B------:R-:W-:Y:S05]  /*a1a0*/  RET.REL.NODEC R4 `(_ZN7cutlass13device_kernelINS_4gemm6kernel13GemmUniversalIN4cute5tupleIJiiiiEEENS1_10collective13CollectiveMmaINS1_35MainloopSm100TmaUmmaWarpSpecializedILi34ELi2ELi4ENS5_IJNS4_1CILi2EEENSA_ILi1EEESC_EEEEENS5_IJNSA_ILi64EEENSA_ILi128EEENSA_ILi32EEEEEEaNS5_IJlSC_lEEEaSJ_NS4_8TiledMMAINS4_8MMA_AtomIJNS4_15SM100_MMA_S8_SSIaaiLi64ELi128ELNS4_4UMMA5MajorE0ELSO_0ELNSN_8SaturateE0EEEEEENS4_6LayoutINS5_IJSC_SC_SC_EEENS5_IJNSA_ILi0EEESU_SU_EEEEENS5_IJNS4_10UnderscoreESX_SX_EEEEENS4_13SM90_TMA_LOADENS4_14ComposedLayoutINS4_7SwizzleILi1ELi4ELi3EEENS4_18smem_ptr_flag_bitsILi8EEENSS_INS5_IJNSA_ILi8EEESH_EEENS5_IJSH_SC_EEEEEEEvNS4_8identityENS4_23SM90_TMA_LOAD_MULTICASTES1A_vS1B_EENS_8epilogue10collective18CollectiveEpilogueINS1E_23Sm100TmaWarpSpecializedILi2ELi2ELi32ELb0ELb0EEEJSI_NS5_IJNSS_ISF_SC_EES1J_EEEaSJ_aSJ_NS1E_6fusion15FusionCallbacksIS1I_NS1L_17LinearCombinationIaiaiLNS_15FloatRoundStyleE2EEESI_S1K_JEEENS4_5SM1004TMEM4LOAD26SM100_TMEM_LOAD_16dp32b32xES10_NS11_INS12_ILi2ELi4ELi3EEES15_NSS_INS5_IJS16_SF_EEENS5_IJSF_SC_EEEEEEENS4_39AutoVectorizingCopyWithAssumedAlignmentILi128EEENS4_14SM90_TMA_STOREES1Z_S21_S21_EEEvvEEEEvNT_6ParamsE) ;  /* 0xffffff5c04947950 */ /* 0x000fea0003c3ffff */
        .weak           $__internal_2_$__cuda_sm10x_tcgen05_guardrail_trap_unallocated_columns_being_dealloced
        .type           $__internal_2_$__cuda_sm10x_tcgen05_guardrail_trap_unallocated_columns_being_dealloced,@function
        .size           $__internal_2_$__cuda_sm10x_tcgen05_guardrail_trap_unallocated_columns_being_dealloced,(.L_x_240 - $__internal_2_$__cuda_sm10x_tcgen05_guardrail_trap_unallocated_columns_being_dealloced)
$__internal_2_$__cuda_sm10x_tcgen05_guardrail_trap_unallocated_columns_being_dealloced:
[----:B------:R-:W-:Y:S05]  /*a1b0*/  BPT.TRAP 0x1 ;  /* 0x000000040000795c */ /* 0x000fea0000300000 */
[----:B------:R-:W-:-:S04]  /*a1c0*/  HFMA2 R3, -RZ, RZ, 0, 0 ;  /* 0x00000000ff037431 */ /* 0x000fc800000001ff */
[----:B------:R-:W-:Y:S05]  /*a1d0*/  RET.REL.NODEC R2 `(_ZN7cutlass13device_kernelINS_4gemm6kernel13GemmUniversalIN4cute5tupleIJiiiiEEENS1_10collective13CollectiveMmaINS1_35MainloopSm100TmaUmmaWarpSpecializedILi34ELi2ELi4ENS5_IJNS4_1CILi2EEENSA_ILi1EEESC_EEEEENS5_IJNSA_ILi64EEENSA_ILi128EEENSA_ILi32EEEEEEaNS5_IJlSC_lEEEaSJ_NS4_8TiledMMAINS4_8MMA_AtomIJNS4_15SM100_MMA_S8_SSIaaiLi64ELi128ELNS4_4UMMA5MajorE0ELSO_0ELNSN_8SaturateE0EEEEEENS4_6LayoutINS5_IJSC_SC_SC_EEENS5_IJNSA_ILi0EEESU_SU_EEEEENS5_IJNS4_10UnderscoreESX_SX_EEEEENS4_13SM90_TMA_LOADENS4_14ComposedLayoutINS4_7SwizzleILi1ELi4ELi3EEENS4_18smem_ptr_flag_bitsILi8EEENSS_INS5_IJNSA_ILi8EEESH_EEENS5_IJSH_SC_EEEEEEEvNS4_8identityENS4_23SM90_TMA_LOAD_MULTICASTES1A_vS1B_EENS_8epilogue10collective18CollectiveEpilogueINS1E_23Sm100TmaWarpSpecializedILi2ELi2ELi32ELb0ELb0EEEJSI_NS5_IJNSS_ISF_SC_EES1J_EEEaSJ_aSJ_NS1E_6fusion15FusionCallbacksIS1I_NS1L_17LinearCombinationIaiaiLNS_15FloatRoundStyleE2EEESI_S1K_JEEENS4_5SM1004TMEM4LOAD26SM100_TMEM_LOAD_16dp32b32xES10_NS11_INS12_ILi2ELi4ELi3EEES15_NSS_INS5_IJS16_SF_EEENS5_IJSF_SC_EEEEEEENS4_39AutoVectorizingCopyWithAssumedAlignmentILi128EEENS4_14SM90_TMA_STOREES1Z_S21_S21_EEEvvEEEEvNT_6ParamsE) ;  /* 0xffffff5c02887950 */ /* 0x000fea0003c3ffff */
.L_x_239:
[----:B------:R-:W-:-:S00]  /*a1e0*/  BRA `(.L_x_239) ;  /* 0xfffffffc00fc7947 */ /* 0x000fc0000383ffff */
[----:B------:R-:W-:-:S00]  /*a1f0*/  NOP ;  /* 0x0000000000007918 */ /* 0x000fc00000000000 */
        /* <DEDUP_REMOVED lines=8> */
.L_x_240:


//--------------------- .nv.global.init           --------------------------
	.section	.nv.global.init,"aw",@progbits
.nv.global.init:
	.type		$str$27,@object
	.size		$str$27,($str$28 - $str$27)
$str$27:
        /*0000*/ 	.byte	0x28, 0x61, 0x64, 0x64, 0x72, 0x65, 0x73, 0x73, 0x20, 0x26, 0x20, 0x6d, 0x61, 0x73, 0x6b, 0x29
        /*0010*/ 	.byte	0x20, 0x3d, 0x3d, 0x20, 0x30, 0x00
	.type		$str$28,@object
	.size		$str$28,($str$26 - $str$28)
$str$28:
        /*0016*/ 	.byte	0x2f, 0x74, 0x6d, 0x70, 0x2f, 0x63, 0x75, 0x74, 0x6c, 0x61, 0x73, 0x73, 0x5f, 0x73, 0x77, 0x65
        /*0026*/ 	.byte	0x65, 0x70, 0x5f, 0x73, 0x72, 0x63, 0x2f, 0x69, 0x6e, 0x63, 0x6c, 0x75, 0x64, 0x65, 0x2f, 0x63
        /*0036*/ 	.byte	0x75, 0x74, 0x65, 0x2f, 0x70, 0x6f, 0x69, 0x6e, 0x74, 0x65, 0x72, 0x5f, 0x66, 0x6c, 0x61, 0x67
        /*0046*/ 	.byte	0x67, 0x65, 0x64, 0x2e, 0x68, 0x70, 0x70, 0x00
	.type		$str$26,@object
	.size		$str$26,($str$25 - $str$26)
$str$26:
        /*004e*/ 	.byte	0x2f, 0x74, 0x6d, 0x70, 0x2f, 0x63, 0x75, 0x74, 0x6c, 0x61, 0x73, 0x73, 0x5f, 0x73, 0x77, 0x65
        /*005e*/ 	.byte	0x65, 0x70, 0x5f, 0x73, 0x72, 0x63, 0x2f, 0x69, 0x6e, 0x63, 0x6c, 0x75, 0x64, 0x65, 0x2f, 0x63
        /*006e*/ 	.byte	0x75, 0x74, 0x65, 0x2f, 0x61, 0x74, 0x6f, 0x6d, 0x2f, 0x63, 0x6f, 0x70, 0x79, 0x5f, 0x74, 0x72
        /*007e*/ 	.byte	0x61, 0x69, 0x74, 0x73, 0x5f, 0x73, 0x6d, 0x31, 0x30, 0x30, 0x2e, 0x68, 0x70, 0x70, 0x00
	.type		$str$25,@object
	.size		$str$25,(__unnamed_1 - $str$25)
$str$25:
        /*008d*/ 	.byte	0x28, 0x28, 0x75, 0x69, 0x6e, 0x74, 0x33, 0x32, 0x5f, 0x74, 0x28, 0x74, 0x68, 0x72, 0x65, 0x61
        /*009d*/ 	.byte	0x64, 0x49, 0x64, 0x78, 0x2e, 0x78, 0x29, 0x20, 0x2f, 0x20, 0x33, 0x32, 0x29, 0x20, 0x25, 0x20
        /*00ad*/ 	.byte	0x34, 0x29, 0x20, 0x3d, 0x3d, 0x20, 0x28, 0x28, 0x28, 0x74, 0x6d, 0x65, 0x6d, 0x5f, 0x61, 0x64
        /*00bd*/ 	.byte	0x64, 0x72, 0x20, 0x3e, 0x3e, 0x20, 0x31, 0x36, 0x29, 0x20, 0x2f, 0x20, 0x33, 0x32, 0x29, 0x20
        /*00cd*/ 	.byte	0x25, 0x20, 0x34, 0x29, 0x00
	.type		__unnamed_1,@object
	.size		__unnamed_1,(__unnamed_2 - __unnamed_1)
__unnamed_1:
        /*00d2*/ 	.byte	0x61, 0x75, 0x74, 0x6f, 0x20, 0x63, 0x75, 0x74, 0x65, 0x3a, 0x3a, 0x61, 0x73, 0x5f, 0x70, 0x6f
        /* <DEDUP_REMOVED lines=24> */
        /*0262*/ 	.byte	0x00
	.type		__unnamed_2,@object
	.size		__unnamed_2,(.L_2 - __unnamed_2)
__unnamed_2:
        /* <DEDUP_REMOVED lines=41> */
.L_2:


//--------------------- .nv.shared._ZN7cutlass13device_kernelINS_4gemm6kernel13GemmUniversalIN4cute5tupleIJiiiiEEENS1_10collective13CollectiveMmaINS1_35MainloopSm100TmaUmmaWarpSpecializedILi34ELi2ELi4ENS5_IJNS4_1CILi2EEENSA_ILi1EEESC_EEEEENS5_IJNSA_ILi64EEENSA_ILi128EEENSA_ILi32EEEEEEaNS5_IJlSC_lEEEaSJ_NS4_8TiledMMAINS4_8MMA_AtomIJNS4_15SM100_MMA_S8_SSIaaiLi64ELi128ELNS4_4UMMA5MajorE0ELSO_0ELNSN_8SaturateE0EEEEEENS4_6LayoutINS5_IJSC_SC_SC_EEENS5_IJNSA_ILi0EEESU_SU_EEEEENS5_IJNS4_10UnderscoreESX_SX_EEEEENS4_13SM90_TMA_LOADENS4_14ComposedLayoutINS4_7SwizzleILi1ELi4ELi3EEENS4_18smem_ptr_flag_bitsILi8EEENSS_INS5_IJNSA_ILi8EEESH_EEENS5_IJSH_SC_EEEEEEEvNS4_8identityENS4_23SM90_TMA_LOAD_MULTICASTES1A_vS1B_EENS_8epilogue10collective18CollectiveEpilogueINS1E_23Sm100TmaWarpSpecializedILi2ELi2ELi32ELb0ELb0EEEJSI_NS5_IJNSS_ISF_SC_EES1J_EEEaSJ_aSJ_NS1E_6fusion15FusionCallbacksIS1I_NS1L_17LinearCombinationIaiaiLNS_15FloatRoundStyleE2EEESI_S1K_JEEENS4_5SM1004TMEM4LOAD26SM100_TMEM_LOAD_16dp32b32xES10_NS11_INS12_ILi2ELi4ELi3EEES15_NSS_INS5_IJS16_SF_EEENS5_IJSF_SC_EEEEEEENS4_39AutoVectorizingCopyWithAssumedAlignmentILi128EEENS4_14SM90_TMA_STOREES1Z_S21_S21_EEEvvEEEEvNT_6ParamsE --------------------------
	.section	.nv.shared._ZN7cutlass13device_kernelINS_4gemm6kernel13GemmUniversalIN4cute5tupleIJiiiiEEENS1_10collective13CollectiveMmaINS1_35MainloopSm100TmaUmmaWarpSpecializedILi34ELi2ELi4ENS5_IJNS4_1CILi2EEENSA_ILi1EEESC_EEEEENS5_IJNSA_ILi64EEENSA_ILi128EEENSA_ILi32EEEEEEaNS5_IJlSC_lEEEaSJ_NS4_8TiledMMAINS4_8MMA_AtomIJNS4_15SM100_MMA_S8_SSIaaiLi64ELi128ELNS4_4UMMA5MajorE0ELSO_0ELNSN_8SaturateE0EEEEEENS4_6LayoutINS5_IJSC_SC_SC_EEENS5_IJNSA_ILi0EEESU_SU_EEEEENS5_IJNS4_10UnderscoreESX_SX_EEEEENS4_13SM90_TMA_LOADENS4_14ComposedLayoutINS4_7SwizzleILi1ELi4ELi3EEENS4_18smem_ptr_flag_bitsILi8EEENSS_INS5_IJNSA_ILi8EEESH_EEENS5_IJSH_SC_EEEEEEEvNS4_8identityENS4_23SM90_TMA_LOAD_MULTICASTES1A_vS1B_EENS_8epilogue10collective18CollectiveEpilogueINS1E_23Sm100TmaWarpSpecializedILi2ELi2ELi32ELb0ELb0EEEJSI_NS5_IJNSS_ISF_SC_EES1J_EEEaSJ_aSJ_NS1E_6fusion15FusionCallbacksIS1I_NS1L_17LinearCombinationIaiaiLNS_15FloatRoundStyleE2EEESI_S1K_JEEENS4_5SM1004TMEM4LOAD26SM100_TMEM_LOAD_16dp32b32xES10_NS11_INS12_ILi2ELi4ELi3EEES15_NSS_INS5_IJS16_SF_EEENS5_IJSF_SC_EEEEEEENS4_39AutoVectorizingCopyWithAssumedAlignmentILi128EEENS4_14SM90_TMA_STOREES1Z_S21_S21_EEEvvEEEEvNT_6ParamsE,"aw",@nobits
	.sectionflags	@""
	.align	16
	.zero		1024


//--------------------- .nv.shared.reserved.0     --------------------------
	.section	.nv.shared.reserved.0,"aw",@nobits
	.weak		__nv_reservedSMEM_offset_0_alias
	.size		__nv_reservedSMEM_offset_0_alias, 0, 64
	.other		__nv_reservedSMEM_offset_0_alias,@"STO_CUDA_RESERVED_SHARED STV_DEFAULT"
__nv_reservedSMEM_offset_0_alias:
	.zero		0
.nv.shared.reserved.0:
	.zero		64
	.weak		__nv_reservedSMEM_tcgen05_partition
	.type		__nv_reservedSMEM_tcgen05_partition,@object
	.size		__nv_reservedSMEM_tcgen05_partition,(.L_0 - __nv_reservedSMEM_tcgen05_partition)
__nv_reservedSMEM_tcgen05_partition:
	.zero		32
.L_0:


//--------------------- .nv.global                --------------------------
	.section	.nv.global,"aw",@nobits
.nv.global:
	.type		_ZN39_INTERNAL_1bbeeef7_4_k_cu_1ccd37a5_98284cute1_E,@object
	.size		_ZN39_INTERNAL_1bbeeef7_4_k_cu_1ccd37a5_98284cute1_E,(_ZN39_INTERNAL_1bbeeef7_4_k_cu_1ccd37a5_98284cuda3std3__45__cpo6cbeginE - _ZN39_INTERNAL_1bbeeef7_4_k_cu_1ccd37a5_98284cute1_E)
_ZN39_INTERNAL_1bbeeef7_4_k_cu_1ccd37a5_98284cute1_E:
	.zero		1
	.type		_ZN39_INTERNAL_1bbeeef7_4_k_cu_1ccd37a5_98284cuda3std3__45__cpo6cbeginE,@object
	.size		_ZN39_INTERNAL_1bbeeef7_4_k_cu_1ccd37a5_98284cuda3std3__45__cpo6cbeginE,(_ZN39_INTERNAL_1bbeeef7_4_k_cu_1ccd37a5_98284cuda3std3__48in_placeE - _ZN39_INTERNAL_1bbeeef7_4_k_cu_1ccd37a5_98284cuda3std3__45__cpo6cbeginE)
_ZN39_INTERNAL_1bbeeef7_4_k_cu_1ccd37a5_98284cuda3std3__45__cpo6cbeginE:
	.zero		1
	.type		_ZN39_INTERNAL_1bbeeef7_4_k_cu_1ccd37a5_98284cuda3std3__48in_placeE,@object
	.size		_ZN39_INTERNAL_1bbeeef7_4_k_cu_1ccd37a5_98284cuda3std3__48in_placeE,(_ZN39_INTERNAL_1bbeeef7_4_k_cu_1ccd37a5_98284cuda3std6ranges3__45__cpo9iter_moveE - _ZN39_INTERNAL_1bbeeef7_4_k_cu_1ccd37a5_98284cuda3std3__48in_placeE)
_ZN39_INTERNAL_1bbeeef7_4_k_cu_1ccd37a5_98284cuda3std3__48in_placeE:
	.zero		1
	.type		_ZN39_INTERNAL_1bbeeef7_4_k_cu_1ccd37a5_98284cuda3std6ranges3__45__cpo9iter_moveE,@object
	.size		_ZN39_INTERNAL_1bbeeef7_4_k_cu_1ccd37a5_98284cuda3std6ranges3__45__cpo9iter_moveE,(_ZN39_INTERNAL_1bbeeef7_4_k_cu_1ccd37a5_98284cuda3std3__45__cpo5beginE - _ZN39_INTERNAL_1bbeeef7_4_k_cu_1ccd37a5_98284cuda3std6ranges3__45__cpo9iter_moveE)
_ZN39_INTERNAL_1bbeeef7_4_k_cu_1ccd37a5_98284cuda3std6ranges3__45__cpo9iter_moveE:
	.zero		1
	.type		_ZN39_INTERNAL_1bbeeef7_4_k_cu_1ccd37a5_98284cuda3std3__45__cpo5beginE,@object
	.size		_ZN39_INTERNAL_1bbeeef7_4_k_cu_1ccd37a5_98284cuda3std3__45__cpo5beginE,(_ZN39_INTERNAL_1bbeeef7_4_k_cu_1ccd37a5_98284cuda3std3__441_GLOBAL__N__1bbeeef7_4_k_cu_1ccd37a5_98286ignoreE - _ZN39_INTERNAL_1bbeeef7_4_k_cu_1ccd37a5_98284cuda3std3__45__cpo5beginE)
_ZN39_INTERNAL_1bbeeef7_4_k_cu_1ccd37a5_98284cuda3std3__45__cpo5beginE:
	.zero		1
	.type		_ZN39_INTERNAL_1bbeeef7_4_k_cu_1ccd37a5_98284cuda3std3__441_GLOBAL__N__1bbeeef7_4_k_cu_1ccd37a5_98286ignoreE,@object
	.size		_ZN39_INTERNAL_1bbeeef7_4_k_cu_1ccd37a5_98284cuda3std3__441_GLOBAL__N__1bbeeef7_4_k_cu_1ccd37a5_98286ignoreE,(_ZN39_INTERNAL_1bbeeef7_4_k_cu_1ccd37a5_98284cute7productE - _ZN39_INTERNAL_1bbeeef7_4_k_cu_1ccd37a5_98284cuda3std3__441_GLOBAL__N__1bbeeef7_4_k_cu_1ccd37a5_98286ignoreE)
_ZN39_INTERNAL_1bbeeef7_4_k_cu_1ccd37a5_98284cuda3std3__441_GLOBAL__N__1bbeeef7_4_k_cu_1ccd37a5_98286ignoreE:
	.zero		1
	.type		_ZN39_INTERNAL_1bbeeef7_4_k_cu_1ccd37a5_98284cute7productE,@object
	.size		_ZN39_INTERNAL_1bbeeef7_4_k_cu_1ccd37a5_98284cute7productE,(_ZN39_INTERNAL_1bbeeef7_4_k_cu_1ccd37a5_98284cuda3std3__45__cpo3endE - _ZN39_INTERNAL_1bbeeef7_4_k_cu_1ccd37a5_98284cute7productE)
_ZN39_INTERNAL_1bbeeef7_4_k_cu_1ccd37a5_98284cute7productE:
	.zero		1
	.type		_ZN39_INTERNAL_1bbeeef7_4_k_cu_1ccd37a5_98284cuda3std3__45__cpo3endE,@object
	.size		_ZN39_INTERNAL_1bbeeef7_4_k_cu_1ccd37a5_98284cuda3std3__45__cpo3endE,(_ZN39_INTERNAL_1bbeeef7_4_k_cu_1ccd37a5_98284cuda3std3__419piecewise_constructE - _ZN39_INTERNAL_1bbeeef7_4_k_cu_1ccd37a5_98284cuda3std3__45__cpo3endE)
_ZN39_INTERNAL_1bbeeef7_4_k_cu_1ccd37a5_98284cuda3std3__45__cpo3endE:
	.zero		1
	.type		_ZN39_INTERNAL_1bbeeef7_4_k_cu_1ccd37a5_98284cuda3std3__419piecewise_constructE,@object
	.size		_ZN39_INTERNAL_1bbeeef7_4_k_cu_1ccd37a5_98284cuda3std3__419piecewise_constructE,(_ZN39_INTERNAL_1bbeeef7_4_k_cu_1ccd37a5_98284cuda3std3__45__cpo4cendE - _ZN39_INTERNAL_1bbeeef7_4_k_cu_1ccd37a5_98284cuda3std3__419piecewise_constructE)
_ZN39_INTERNAL_1bbeeef7_4_k_cu_1ccd37a5_98284cuda3std3__419piecewise_constructE:
	.zero		1
	.type		_ZN39_INTERNAL_1bbeeef7_4_k_cu_1ccd37a5_98284cuda3std3__45__cpo4cendE,@object
	.size		_ZN39_INTERNAL_1bbeeef7_4_k_cu_1ccd37a5_98284cuda3std3__45__cpo4cendE,(_ZN39_INTERNAL_1bbeeef7_4_k_cu_1ccd37a5_98284cuda3std6ranges3__45__cpo4swapE - _ZN39_INTERNAL_1bbeeef7_4_k_cu_1ccd37a5_98284cuda3std3__45__cpo4cendE)
_ZN39_INTERNAL_1bbeeef7_4_k_cu_1ccd37a5_98284cuda3std3__45__cpo4cendE:
	.zero		1
	.type		_ZN39_INTERNAL_1bbeeef7_4_k_cu_1ccd37a5_98284cuda3std6ranges3__45__cpo4swapE,@object
	.size		_ZN39_INTERNAL_1bbeeef7_4_k_cu_1ccd37a5_98284cuda3std6ranges3__45__cpo4swapE,(.L_10 - _ZN39_INTERNAL_1bbeeef7_4_k_cu_1ccd37a5_98284cuda3std6ranges3__45__cpo4swapE)
_ZN39_INTERNAL_1bbeeef7_4_k_cu_1ccd37a5_98284cuda3std6ranges3__45__cpo4swapE:
	.zero		1
.L_10:


//--------------------- .nv.constant0._ZN7cutlass13device_kernelINS_4gemm6kernel13GemmUniversalIN4cute5tupleIJiiiiEEENS1_10collective13CollectiveMmaINS1_35MainloopSm100TmaUmmaWarpSpecializedILi34ELi2ELi4ENS5_IJNS4_1CILi2EEENSA_ILi1EEESC_EEEEENS5_IJNSA_ILi64EEENSA_ILi128EEENSA_ILi32EEEEEEaNS5_IJlSC_lEEEaSJ_NS4_8TiledMMAINS4_8MMA_AtomIJNS4_15SM100_MMA_S8_SSIaaiLi64ELi128ELNS4_4UMMA5MajorE0ELSO_0ELNSN_8SaturateE0EEEEEENS4_6LayoutINS5_IJSC_SC_SC_EEENS5_IJNSA_ILi0EEESU_SU_EEEEENS5_IJNS4_10UnderscoreESX_SX_EEEEENS4_13SM90_TMA_LOADENS4_14ComposedLayoutINS4_7SwizzleILi1ELi4ELi3EEENS4_18smem_ptr_flag_bitsILi8EEENSS_INS5_IJNSA_ILi8EEESH_EEENS5_IJSH_SC_EEEEEEEvNS4_8identityENS4_23SM90_TMA_LOAD_MULTICASTES1A_vS1B_EENS_8epilogue10collective18CollectiveEpilogueINS1E_23Sm100TmaWarpSpecializedILi2ELi2ELi32ELb0ELb0EEEJSI_NS5_IJNSS_ISF_SC_EES1J_EEEaSJ_aSJ_NS1E_6fusion15FusionCallbacksIS1I_NS1L_17LinearCombinationIaiaiLNS_15FloatRoundStyleE2EEESI_S1K_JEEENS4_5SM1004TMEM4LOAD26SM100_TMEM_LOAD_16dp32b32xES10_NS11_INS12_ILi2ELi4ELi3EEES15_NSS_INS5_IJS16_SF_EEENS5_IJSF_SC_EEEEEEENS4_39AutoVectorizingCopyWithAssumedAlignmentILi128EEENS4_14SM90_TMA_STOREES1Z_S21_S21_EEEvvEEEEvNT_6ParamsE --------------------------
	.section	.nv.constant0._ZN7cutlass13device_kernelINS_4gemm6kernel13GemmUniversalIN4cute5tupleIJiiiiEEENS1_10collective13CollectiveMmaINS1_35MainloopSm100TmaUmmaWarpSpecializedILi34ELi2ELi4ENS5_IJNS4_1CILi2EEENSA_ILi1EEESC_EEEEENS5_IJNSA_ILi64EEENSA_ILi128EEENSA_ILi32EEEEEEaNS5_IJlSC_lEEEaSJ_NS4_8TiledMMAINS4_8MMA_AtomIJNS4_15SM100_MMA_S8_SSIaaiLi64ELi128ELNS4_4UMMA5MajorE0ELSO_0ELNSN_8SaturateE0EEEEEENS4_6LayoutINS5_IJSC_SC_SC_EEENS5_IJNSA_ILi0EEESU_SU_EEEEENS5_IJNS4_10UnderscoreESX_SX_EEEEENS4_13SM90_TMA_LOADENS4_14ComposedLayoutINS4_7SwizzleILi1ELi4ELi3EEENS4_18smem_ptr_flag_bitsILi8EEENSS_INS5_IJNSA_ILi8EEESH_EEENS5_IJSH_SC_EEEEEEEvNS4_8identityENS4_23SM90_TMA_LOAD_MULTICASTES1A_vS1B_EENS_8epilogue10collective18CollectiveEpilogueINS1E_23Sm100TmaWarpSpecializedILi2ELi2ELi32ELb0ELb0EEEJSI_NS5_IJNSS_ISF_SC_EES1J_EEEaSJ_aSJ_NS1E_6fusion15FusionCallbacksIS1I_NS1L_17LinearCombinationIaiaiLNS_15FloatRoundStyleE2EEESI_S1K_JEEENS4_5SM1004TMEM4LOAD26SM100_TMEM_LOAD_16dp32b32xES10_NS11_INS12_ILi2ELi4ELi3EEES15_NSS_INS5_IJS16_SF_EEENS5_IJSF_SC_EEEEEEENS4_39AutoVectorizingCopyWithAssumedAlignmentILi128EEENS4_14SM90_TMA_STOREES1Z_S21_S21_EEEvvEEEEvNT_6ParamsE,"a",@progbits
	.sectionflags	@""
	.align	4
.nv.constant0._ZN7cutlass13device_kernelINS_4gemm6kernel13GemmUniversalIN4cute5tupleIJiiiiEEENS1_10collective13CollectiveMmaINS1_35MainloopSm100TmaUmmaWarpSpecializedILi34ELi2ELi4ENS5_IJNS4_1CILi2EEENSA_ILi1EEESC_EEEEENS5_IJNSA_ILi64EEENSA_ILi128EEENSA_ILi32EEEEEEaNS5_IJlSC_lEEEaSJ_NS4_8TiledMMAINS4_8MMA_AtomIJNS4_15SM100_MMA_S8_SSIaaiLi64ELi128ELNS4_4UMMA5MajorE0ELSO_0ELNSN_8SaturateE0EEEEEENS4_6LayoutINS5_IJSC_SC_SC_EEENS5_IJNSA_ILi0EEESU_SU_EEEEENS5_IJNS4_10UnderscoreESX_SX_EEEEENS4_13SM90_TMA_LOADENS4_14ComposedLayoutINS4_7SwizzleILi1ELi4ELi3EEENS4_18smem_ptr_flag_bitsILi8EEENSS_INS5_IJNSA_ILi8EEESH_EEENS5_IJSH_SC_EEEEEEEvNS4_8identityENS4_23SM90_TMA_LOAD_MULTICASTES1A_vS1B_EENS_8epilogue10collective18CollectiveEpilogueINS1E_23Sm100TmaWarpSpecializedILi2ELi2ELi32ELb0ELb0EEEJSI_NS5_IJNSS_ISF_SC_EES1J_EEEaSJ_aSJ_NS1E_6fusion15FusionCallbacksIS1I_NS1L_17LinearCombinationIaiaiLNS_15FloatRoundStyleE2EEESI_S1K_JEEENS4_5SM1004TMEM4LOAD26SM100_TMEM_LOAD_16dp32b32xES10_NS11_INS12_ILi2ELi4ELi3EEES15_NSS_INS5_IJS16_SF_EEENS5_IJSF_SC_EEEEEEENS4_39AutoVectorizingCopyWithAssumedAlignmentILi128EEENS4_14SM90_TMA_STOREES1Z_S21_S21_EEEvvEEEEvNT_6ParamsE:
	.zero		2944


//--------------------- SYMBOLS --------------------------

	.type		.nv.reservedSmem.offset0,@object
	.size		.nv.reservedSmem.offset0,0x4
	.type		.nv.reservedSmem.cap,@object
	.size		.nv.reservedSmem.cap,0x4
	.type		__assertfail,@function
